//
// Generated by NVIDIA NVVM Compiler
//
// Compiler Build ID: CL-36424714
// Cuda compilation tools, release 13.0, V13.0.88
// Based on NVVM 20.0.0
//

.version 9.0
.target sm_100
.address_size 64

	// .globl	_Z16expensive_kernelPfif

.visible .entry _Z16expensive_kernelPfif(
	.param .u64 .ptr .align 1 _Z16expensive_kernelPfif_param_0,
	.param .u32 _Z16expensive_kernelPfif_param_1,
	.param .f32 _Z16expensive_kernelPfif_param_2
)
{
	.reg .pred 	%p<2>;
	.reg .b32 	%r<6>;
	.reg .b32 	%f<99>;
	.reg .b64 	%rd<5>;

	ld.param.u64 	%rd1, [_Z16expensive_kernelPfif_param_0];
	ld.param.u32 	%r2, [_Z16expensive_kernelPfif_param_1];
	ld.param.f32 	%f1, [_Z16expensive_kernelPfif_param_2];
	mov.u32 	%r3, %ctaid.x;
	mov.u32 	%r4, %ntid.x;
	mov.u32 	%r5, %tid.x;
	mad.lo.s32 	%r1, %r3, %r4, %r5;
	setp.ge.s32 	%p1, %r1, %r2;
	@%p1 bra 	$L__BB0_2;
	cvta.to.global.u64 	%rd2, %rd1;
	mul.wide.s32 	%rd3, %r1, 4;
	add.s64 	%rd4, %rd2, %rd3;
	ld.global.f32 	%f2, [%rd4];
	fma.rn.f32 	%f3, %f2, %f2, %f1;
	sqrt.rn.f32 	%f4, %f3;
	mul.f32 	%f5, %f4, 0f3F7D70A4;
	fma.rn.f32 	%f6, %f5, %f5, %f1;
	sqrt.rn.f32 	%f7, %f6;
	mul.f32 	%f8, %f7, 0f3F7D70A4;
	fma.rn.f32 	%f9, %f8, %f8, %f1;
	sqrt.rn.f32 	%f10, %f9;
	mul.f32 	%f11, %f10, 0f3F7D70A4;
	fma.rn.f32 	%f12, %f11, %f11, %f1;
	sqrt.rn.f32 	%f13, %f12;
	mul.f32 	%f14, %f13, 0f3F7D70A4;
	fma.rn.f32 	%f15, %f14, %f14, %f1;
	sqrt.rn.f32 	%f16, %f15;
	mul.f32 	%f17, %f16, 0f3F7D70A4;
	fma.rn.f32 	%f18, %f17, %f17, %f1;
	sqrt.rn.f32 	%f19, %f18;
	mul.f32 	%f20, %f19, 0f3F7D70A4;
	fma.rn.f32 	%f21, %f20, %f20, %f1;
	sqrt.rn.f32 	%f22, %f21;
	mul.f32 	%f23, %f22, 0f3F7D70A4;
	fma.rn.f32 	%f24, %f23, %f23, %f1;
	sqrt.rn.f32 	%f25, %f24;
	mul.f32 	%f26, %f25, 0f3F7D70A4;
	fma.rn.f32 	%f27, %f26, %f26, %f1;
	sqrt.rn.f32 	%f28, %f27;
	mul.f32 	%f29, %f28, 0f3F7D70A4;
	fma.rn.f32 	%f30, %f29, %f29, %f1;
	sqrt.rn.f32 	%f31, %f30;
	mul.f32 	%f32, %f31, 0f3F7D70A4;
	fma.rn.f32 	%f33, %f32, %f32, %f1;
	sqrt.rn.f32 	%f34, %f33;
	mul.f32 	%f35, %f34, 0f3F7D70A4;
	fma.rn.f32 	%f36, %f35, %f35, %f1;
	sqrt.rn.f32 	%f37, %f36;
	mul.f32 	%f38, %f37, 0f3F7D70A4;
	fma.rn.f32 	%f39, %f38, %f38, %f1;
	sqrt.rn.f32 	%f40, %f39;
	mul.f32 	%f41, %f40, 0f3F7D70A4;
	fma.rn.f32 	%f42, %f41, %f41, %f1;
	sqrt.rn.f32 	%f43, %f42;
	mul.f32 	%f44, %f43, 0f3F7D70A4;
	fma.rn.f32 	%f45, %f44, %f44, %f1;
	sqrt.rn.f32 	%f46, %f45;
	mul.f32 	%f47, %f46, 0f3F7D70A4;
	fma.rn.f32 	%f48, %f47, %f47, %f1;
	sqrt.rn.f32 	%f49, %f48;
	mul.f32 	%f50, %f49, 0f3F7D70A4;
	fma.rn.f32 	%f51, %f50, %f50, %f1;
	sqrt.rn.f32 	%f52, %f51;
	mul.f32 	%f53, %f52, 0f3F7D70A4;
	fma.rn.f32 	%f54, %f53, %f53, %f1;
	sqrt.rn.f32 	%f55, %f54;
	mul.f32 	%f56, %f55, 0f3F7D70A4;
	fma.rn.f32 	%f57, %f56, %f56, %f1;
	sqrt.rn.f32 	%f58, %f57;
	mul.f32 	%f59, %f58, 0f3F7D70A4;
	fma.rn.f32 	%f60, %f59, %f59, %f1;
	sqrt.rn.f32 	%f61, %f60;
	mul.f32 	%f62, %f61, 0f3F7D70A4;
	fma.rn.f32 	%f63, %f62, %f62, %f1;
	sqrt.rn.f32 	%f64, %f63;
	mul.f32 	%f65, %f64, 0f3F7D70A4;
	fma.rn.f32 	%f66, %f65, %f65, %f1;
	sqrt.rn.f32 	%f67, %f66;
	mul.f32 	%f68, %f67, 0f3F7D70A4;
	fma.rn.f32 	%f69, %f68, %f68, %f1;
	sqrt.rn.f32 	%f70, %f69;
	mul.f32 	%f71, %f70, 0f3F7D70A4;
	fma.rn.f32 	%f72, %f71, %f71, %f1;
	sqrt.rn.f32 	%f73, %f72;
	mul.f32 	%f74, %f73, 0f3F7D70A4;
	fma.rn.f32 	%f75, %f74, %f74, %f1;
	sqrt.rn.f32 	%f76, %f75;
	mul.f32 	%f77, %f76, 0f3F7D70A4;
	fma.rn.f32 	%f78, %f77, %f77, %f1;
	sqrt.rn.f32 	%f79, %f78;
	mul.f32 	%f80, %f79, 0f3F7D70A4;
	fma.rn.f32 	%f81, %f80, %f80, %f1;
	sqrt.rn.f32 	%f82, %f81;
	mul.f32 	%f83, %f82, 0f3F7D70A4;
	fma.rn.f32 	%f84, %f83, %f83, %f1;
	sqrt.rn.f32 	%f85, %f84;
	mul.f32 	%f86, %f85, 0f3F7D70A4;
	fma.rn.f32 	%f87, %f86, %f86, %f1;
	sqrt.rn.f32 	%f88, %f87;
	mul.f32 	%f89, %f88, 0f3F7D70A4;
	fma.rn.f32 	%f90, %f89, %f89, %f1;
	sqrt.rn.f32 	%f91, %f90;
	mul.f32 	%f92, %f91, 0f3F7D70A4;
	fma.rn.f32 	%f93, %f92, %f92, %f1;
	sqrt.rn.f32 	%f94, %f93;
	mul.f32 	%f95, %f94, 0f3F7D70A4;
	fma.rn.f32 	%f96, %f95, %f95, %f1;
	sqrt.rn.f32 	%f97, %f96;
	mul.f32 	%f98, %f97, 0f3F7D70A4;
	st.global.f32 	[%rd4], %f98;
$L__BB0_2:
	ret;

}
	// .globl	_Z12cheap_kernelPfif
.visible .entry _Z12cheap_kernelPfif(
	.param .u64 .ptr .align 1 _Z12cheap_kernelPfif_param_0,
	.param .u32 _Z12cheap_kernelPfif_param_1,
	.param .f32 _Z12cheap_kernelPfif_param_2
)
{
	.reg .pred 	%p<2>;
	.reg .b32 	%r<6>;
	.reg .b32 	%f<4>;
	.reg .b64 	%rd<5>;

	ld.param.u64 	%rd1, [_Z12cheap_kernelPfif_param_0];
	ld.param.u32 	%r2, [_Z12cheap_kernelPfif_param_1];
	ld.param.f32 	%f1, [_Z12cheap_kernelPfif_param_2];
	mov.u32 	%r3, %ctaid.x;
	mov.u32 	%r4, %ntid.x;
	mov.u32 	%r5, %tid.x;
	mad.lo.s32 	%r1, %r3, %r4, %r5;
	setp.ge.s32 	%p1, %r1, %r2;
	@%p1 bra 	$L__BB1_2;
	cvta.to.global.u64 	%rd2, %rd1;
	mul.wide.s32 	%rd3, %r1, 4;
	add.s64 	%rd4, %rd2, %rd3;
	ld.global.f32 	%f2, [%rd4];
	mul.f32 	%f3, %f1, %f2;
	st.global.f32 	[%rd4], %f3;
$L__BB1_2:
	ret;

}
	// .globl	_Z18evaluate_conditionPfiPif
.visible .entry _Z18evaluate_conditionPfiPif(
	.param .u64 .ptr .align 1 _Z18evaluate_conditionPfiPif_param_0,
	.param .u32 _Z18evaluate_conditionPfiPif_param_1,
	.param .u64 .ptr .align 1 _Z18evaluate_conditionPfiPif_param_2,
	.param .f32 _Z18evaluate_conditionPfiPif_param_3
)
{
	.reg .pred 	%p<12>;
	.reg .b16 	%rs<4>;
	.reg .b32 	%r<29>;
	.reg .b32 	%f<86>;
	.reg .b64 	%rd<18>;

	ld.param.u64 	%rd9, [_Z18evaluate_conditionPfiPif_param_0];
	ld.param.u32 	%r17, [_Z18evaluate_conditionPfiPif_param_1];
	ld.param.u64 	%rd8, [_Z18evaluate_conditionPfiPif_param_2];
	ld.param.f32 	%f14, [_Z18evaluate_conditionPfiPif_param_3];
	cvta.to.global.u64 	%rd1, %rd9;
	mov.u32 	%r18, %tid.x;
	mov.u32 	%r19, %ctaid.x;
	or.b32  	%r20, %r18, %r19;
	setp.ne.s32 	%p1, %r20, 0;
	@%p1 bra 	$L__BB2_15;
	min.s32 	%r1, %r17, 1024;
	setp.lt.s32 	%p2, %r17, 1;
	mov.f32 	%f85, 0f00000000;
	@%p2 bra 	$L__BB2_14;
	and.b32  	%r2, %r1, 15;
	setp.lt.u32 	%p3, %r17, 16;
	mov.f32 	%f85, 0f00000000;
	mov.b32 	%r26, 0;
	@%p3 bra 	$L__BB2_5;
	and.b32  	%r26, %r1, 2032;
	cvt.u16.u32 	%rs1, %r1;
	shr.u16 	%rs2, %rs1, 4;
	and.b16  	%rs3, %rs2, 127;
	mul.wide.u16 	%r22, %rs3, 16;
	neg.s32 	%r24, %r22;
	add.s64 	%rd16, %rd1, 32;
	mov.f32 	%f85, 0f00000000;
$L__BB2_4:
	.pragma "nounroll";
	ld.global.f32 	%f19, [%rd16+-32];
	add.f32 	%f20, %f85, %f19;
	ld.global.f32 	%f21, [%rd16+-28];
	add.f32 	%f22, %f20, %f21;
	ld.global.f32 	%f23, [%rd16+-24];
	add.f32 	%f24, %f22, %f23;
	ld.global.f32 	%f25, [%rd16+-20];
	add.f32 	%f26, %f24, %f25;
	ld.global.f32 	%f27, [%rd16+-16];
	add.f32 	%f28, %f26, %f27;
	ld.global.f32 	%f29, [%rd16+-12];
	add.f32 	%f30, %f28, %f29;
	ld.global.f32 	%f31, [%rd16+-8];
	add.f32 	%f32, %f30, %f31;
	ld.global.f32 	%f33, [%rd16+-4];
	add.f32 	%f34, %f32, %f33;
	ld.global.f32 	%f35, [%rd16];
	add.f32 	%f36, %f34, %f35;
	ld.global.f32 	%f37, [%rd16+4];
	add.f32 	%f38, %f36, %f37;
	ld.global.f32 	%f39, [%rd16+8];
	add.f32 	%f40, %f38, %f39;
	ld.global.f32 	%f41, [%rd16+12];
	add.f32 	%f42, %f40, %f41;
	ld.global.f32 	%f43, [%rd16+16];
	add.f32 	%f44, %f42, %f43;
	ld.global.f32 	%f45, [%rd16+20];
	add.f32 	%f46, %f44, %f45;
	ld.global.f32 	%f47, [%rd16+24];
	add.f32 	%f48, %f46, %f47;
	ld.global.f32 	%f49, [%rd16+28];
	add.f32 	%f85, %f48, %f49;
	add.s32 	%r24, %r24, 16;
	add.s64 	%rd16, %rd16, 64;
	setp.ne.s32 	%p4, %r24, 0;
	@%p4 bra 	$L__BB2_4;
$L__BB2_5:
	setp.eq.s32 	%p5, %r2, 0;
	@%p5 bra 	$L__BB2_14;
	and.b32  	%r8, %r1, 7;
	setp.lt.u32 	%p6, %r2, 8;
	@%p6 bra 	$L__BB2_8;
	mul.wide.u32 	%rd10, %r26, 4;
	add.s64 	%rd11, %rd1, %rd10;
	ld.global.f32 	%f51, [%rd11];
	add.f32 	%f52, %f85, %f51;
	ld.global.f32 	%f53, [%rd11+4];
	add.f32 	%f54, %f52, %f53;
	ld.global.f32 	%f55, [%rd11+8];
	add.f32 	%f56, %f54, %f55;
	ld.global.f32 	%f57, [%rd11+12];
	add.f32 	%f58, %f56, %f57;
	ld.global.f32 	%f59, [%rd11+16];
	add.f32 	%f60, %f58, %f59;
	ld.global.f32 	%f61, [%rd11+20];
	add.f32 	%f62, %f60, %f61;
	ld.global.f32 	%f63, [%rd11+24];
	add.f32 	%f64, %f62, %f63;
	ld.global.f32 	%f65, [%rd11+28];
	add.f32 	%f85, %f64, %f65;
	add.s32 	%r26, %r26, 8;
$L__BB2_8:
	setp.eq.s32 	%p7, %r8, 0;
	@%p7 bra 	$L__BB2_14;
	and.b32  	%r11, %r1, 3;
	setp.lt.u32 	%p8, %r8, 4;
	@%p8 bra 	$L__BB2_11;
	mul.wide.u32 	%rd12, %r26, 4;
	add.s64 	%rd13, %rd1, %rd12;
	ld.global.f32 	%f67, [%rd13];
	add.f32 	%f68, %f85, %f67;
	ld.global.f32 	%f69, [%rd13+4];
	add.f32 	%f70, %f68, %f69;
	ld.global.f32 	%f71, [%rd13+8];
	add.f32 	%f72, %f70, %f71;
	ld.global.f32 	%f73, [%rd13+12];
	add.f32 	%f85, %f72, %f73;
	add.s32 	%r26, %r26, 4;
$L__BB2_11:
	setp.eq.s32 	%p9, %r11, 0;
	@%p9 bra 	$L__BB2_14;
	mul.wide.u32 	%rd14, %r26, 4;
	add.s64 	%rd17, %rd1, %rd14;
	neg.s32 	%r28, %r11;
$L__BB2_13:
	.pragma "nounroll";
	ld.global.f32 	%f74, [%rd17];
	add.f32 	%f85, %f85, %f74;
	add.s64 	%rd17, %rd17, 4;
	add.s32 	%r28, %r28, 1;
	setp.ne.s32 	%p10, %r28, 0;
	@%p10 bra 	$L__BB2_13;
$L__BB2_14:
	cvt.rn.f32.s32 	%f75, %r1;
	div.rn.f32 	%f76, %f85, %f75;
	setp.gt.f32 	%p11, %f76, %f14;
	selp.u32 	%r23, 1, 0, %p11;
	cvta.to.global.u64 	%rd15, %rd8;
	st.global.u32 	[%rd15], %r23;
$L__BB2_15:
	ret;

}


// ===== COMPILED SASS (sm_100) =====

	.target	sm_100

	.elftype	@"ET_EXEC"


//--------------------- .note.nv.tkinfo           --------------------------
	.section	.note.nv.tkinfo,"",@"SHT_NOTE"
	.sectionflags	@"SHF_NOTE_NV_TKINFO"
	.tkinfo
        /*0018*/ 	.word	0x00000002
        /*0030*/ 	.string	""
        /*0030*/ 	.string	"ptxas"
        /*0030*/ 	.string	"Cuda compilation tools, release 13.0, V13.0.88"
        /*0030*/ 	.string	"Build cuda_13.0.r13.0/compiler.36424714_0"
        /*0030*/ 	.string	"-arch sm_100 -m 64 "



//--------------------- .note.nv.cuinfo           --------------------------
	.section	.note.nv.cuinfo,"",@"SHT_NOTE"
	.sectionflags	@"SHF_NOTE_NV_CUINFO"
        /*0018*/ 	.short	0x0002
        /*001a*/ 	.short	0x0064
        /*001c*/ 	.short	0x0082
	.zero		2


//--------------------- .nv.info                  --------------------------
	.section	.nv.info,"",@"SHT_CUDA_INFO"
	.align	4


	//----- nvinfo : EIATTR_REGCOUNT
	.align		4
        /*0000*/ 	.byte	0x04, 0x2f
        /*0002*/ 	.short	(.L_1 - .L_0)
	.align		4
.L_0:
        /*0004*/ 	.word	index@(_Z16expensive_kernelPfif)
        /*0008*/ 	.word	0x0000000c


	//----- nvinfo : EIATTR_FRAME_SIZE
	.align		4
.L_1:
        /*000c*/ 	.byte	0x04, 0x11
        /*000e*/ 	.short	(.L_3 - .L_2)
	.align		4
.L_2:
        /*0010*/ 	.word	index@($__internal_1_$__cuda_sm20_sqrt_rn_f32_slowpath)
        /*0014*/ 	.word	0x00000000


	//----- nvinfo : EIATTR_FRAME_SIZE
	.align		4
.L_3:
        /*0018*/ 	.byte	0x04, 0x11
        /*001a*/ 	.short	(.L_5 - .L_4)
	.align		4
.L_4:
        /*001c*/ 	.word	index@(_Z16expensive_kernelPfif)
        /*0020*/ 	.word	0x00000000


	//----- nvinfo : EIATTR_REGCOUNT
	.align		4
.L_5:
        /*0024*/ 	.byte	0x04, 0x2f
        /*0026*/ 	.short	(.L_7 - .L_6)
	.align		4
.L_6:
        /*0028*/ 	.word	index@(_Z12cheap_kernelPfif)
        /*002c*/ 	.word	0x00000008


	//----- nvinfo : EIATTR_FRAME_SIZE
	.align		4
.L_7:
        /*0030*/ 	.byte	0x04, 0x11
        /*0032*/ 	.short	(.L_9 - .L_8)
	.align		4
.L_8:
        /*0034*/ 	.word	index@(_Z12cheap_kernelPfif)
        /*0038*/ 	.word	0x00000000


	//----- nvinfo : EIATTR_REGCOUNT
	.align		4
.L_9:
        /*003c*/ 	.byte	0x04, 0x2f
        /*003e*/ 	.short	(.L_11 - .L_10)
	.align		4
.L_10:
        /*0040*/ 	.word	index@(_Z18evaluate_conditionPfiPif)
        /*0044*/ 	.word	0x0000001f


	//----- nvinfo : EIATTR_FRAME_SIZE
	.align		4
.L_11:
        /*0048*/ 	.byte	0x04, 0x11
        /*004a*/ 	.short	(.L_13 - .L_12)
	.align		4
.L_12:
        /*004c*/ 	.word	index@($__internal_0_$__cuda_sm3x_div_rn_noftz_f32_slowpath)
        /*0050*/ 	.word	0x00000000


	//----- nvinfo : EIATTR_FRAME_SIZE
	.align		4
.L_13:
        /*0054*/ 	.byte	0x04, 0x11
        /*0056*/ 	.short	(.L_15 - .L_14)
	.align		4
.L_14:
        /*0058*/ 	.word	index@(_Z18evaluate_conditionPfiPif)
        /*005c*/ 	.word	0x00000000


	//----- nvinfo : EIATTR_MIN_STACK_SIZE
	.align		4
.L_15:
        /*0060*/ 	.byte	0x04, 0x12
        /*0062*/ 	.short	(.L_17 - .L_16)
	.align		4
.L_16:
        /*0064*/ 	.word	index@(_Z18evaluate_conditionPfiPif)
        /*0068*/ 	.word	0x00000000


	//----- nvinfo : EIATTR_MIN_STACK_SIZE
	.align		4
.L_17:
        /*006c*/ 	.byte	0x04, 0x12
        /*006e*/ 	.short	(.L_19 - .L_18)
	.align		4
.L_18:
        /*0070*/ 	.word	index@(_Z12cheap_kernelPfif)
        /*0074*/ 	.word	0x00000000


	//----- nvinfo : EIATTR_MIN_STACK_SIZE
	.align		4
.L_19:
        /*0078*/ 	.byte	0x04, 0x12
        /*007a*/ 	.short	(.L_21 - .L_20)
	.align		4
.L_20:
        /*007c*/ 	.word	index@(_Z16expensive_kernelPfif)
        /*0080*/ 	.word	0x00000000
.L_21:


//--------------------- .nv.compat                --------------------------
	.section	.nv.compat,"",@"SHT_CUDA_COMPAT_INFO"
	.align	4
        /*0000*/ 	.byte	0x02, 0x09, 0x00, 0x00, 0x02, 0x02, 0x01, 0x00, 0x02, 0x05, 0x05, 0x00, 0x03, 0x07, 0x01, 0x01
        /*0010*/ 	.byte	0x02, 0x03, 0x00, 0x00, 0x02, 0x06, 0x01, 0x00, 0x04, 0x0b, 0x08, 0x00, 0x01, 0x00, 0x00, 0x00
        /*0020*/ 	.byte	0x00, 0x00, 0x00, 0x00


//--------------------- .nv.info._Z18evaluate_conditionPfiPif --------------------------
	.section	.nv.info._Z18evaluate_conditionPfiPif,"",@"SHT_CUDA_INFO"
	.sectionflags	@""
	.align	4


	//----- nvinfo : EIATTR_CUDA_API_VERSION
	.align		4
        /*0000*/ 	.byte	0x04, 0x37
        /*0002*/ 	.short	(.L_23 - .L_22)
.L_22:
        /*0004*/ 	.word	0x00000082


	//----- nvinfo : EIATTR_KPARAM_INFO
	.align		4
.L_23:
        /*0008*/ 	.byte	0x04, 0x17
        /*000a*/ 	.short	(.L_25 - .L_24)
.L_24:
        /*000c*/ 	.word	0x00000000
        /*0010*/ 	.short	0x0003
        /*0012*/ 	.short	0x0018
        /*0014*/ 	.byte	0x00, 0xf0, 0x11, 0x00


	//----- nvinfo : EIATTR_KPARAM_INFO
	.align		4
.L_25:
        /*0018*/ 	.byte	0x04, 0x17
        /*001a*/ 	.short	(.L_27 - .L_26)
.L_26:
        /*001c*/ 	.word	0x00000000
        /*0020*/ 	.short	0x0002
        /*0022*/ 	.short	0x0010
        /*0024*/ 	.byte	0x00, 0xf5, 0x21, 0x00


	//----- nvinfo : EIATTR_KPARAM_INFO
	.align		4
.L_27:
        /*0028*/ 	.byte	0x04, 0x17
        /*002a*/ 	.short	(.L_29 - .L_28)
.L_28:
        /*002c*/ 	.word	0x00000000
        /*0030*/ 	.short	0x0001
        /*0032*/ 	.short	0x0008
        /*0034*/ 	.byte	0x00, 0xf0, 0x11, 0x00


	//----- nvinfo : EIATTR_KPARAM_INFO
	.align		4
.L_29:
        /*0038*/ 	.byte	0x04, 0x17
        /*003a*/ 	.short	(.L_31 - .L_30)
.L_30:
        /*003c*/ 	.word	0x00000000
        /*0040*/ 	.short	0x0000
        /*0042*/ 	.short	0x0000
        /*0044*/ 	.byte	0x00, 0xf5, 0x21, 0x00


	//----- nvinfo : EIATTR_SPARSE_MMA_MASK
	.align		4
.L_31:
        /*0048*/ 	.byte	0x03, 0x50
        /*004a*/ 	.short	0x0000


	//----- nvinfo : EIATTR_MAXREG_COUNT
	.align		4
        /*004c*/ 	.byte	0x03, 0x1b
        /*004e*/ 	.short	0x00ff


	//----- nvinfo : EIATTR_MERCURY_ISA_VERSION
	.align		4
        /*0050*/ 	.byte	0x03, 0x5f
        /*0052*/ 	.short	0x0101


	//----- nvinfo : EIATTR_VRC_CTA_INIT_COUNT
	.align		4
        /*0054*/ 	.byte	0x02, 0x4a
	.zero		1
	.zero		1


	//----- nvinfo : EIATTR_EXIT_INSTR_OFFSETS
	.align		4
        /*0058*/ 	.byte	0x04, 0x1c
        /*005a*/ 	.short	(.L_33 - .L_32)


	//   ....[0]....
.L_32:
        /*005c*/ 	.word	0x00000040


	//   ....[1]....
        /*0060*/ 	.word	0x00000880


	//----- nvinfo : EIATTR_CRS_STACK_SIZE
	.align		4
.L_33:
        /*0064*/ 	.byte	0x04, 0x1e
        /*0066*/ 	.short	(.L_35 - .L_34)
.L_34:
        /*0068*/ 	.word	0x00000000


	//----- nvinfo : EIATTR_CBANK_PARAM_SIZE
	.align		4
.L_35:
        /*006c*/ 	.byte	0x03, 0x19
        /*006e*/ 	.short	0x001c


	//----- nvinfo : EIATTR_PARAM_CBANK
	.align		4
        /*0070*/ 	.byte	0x04, 0x0a
        /*0072*/ 	.short	(.L_37 - .L_36)
	.align		4
.L_36:
        /*0074*/ 	.word	index@(.nv.constant0._Z18evaluate_conditionPfiPif)
        /*0078*/ 	.short	0x0380
        /*007a*/ 	.short	0x001c


	//----- nvinfo : EIATTR_SW_WAR
	.align		4
.L_37:
        /*007c*/ 	.byte	0x04, 0x36
        /*007e*/ 	.short	(.L_39 - .L_38)
.L_38:
        /*0080*/ 	.word	0x00000008
.L_39:


//--------------------- .nv.info._Z12cheap_kernelPfif --------------------------
	.section	.nv.info._Z12cheap_kernelPfif,"",@"SHT_CUDA_INFO"
	.sectionflags	@""
	.align	4


	//----- nvinfo : EIATTR_CUDA_API_VERSION
	.align		4
        /*0000*/ 	.byte	0x04, 0x37
        /*0002*/ 	.short	(.L_41 - .L_40)
.L_40:
        /*0004*/ 	.word	0x00000082


	//----- nvinfo : EIATTR_KPARAM_INFO
	.align		4
.L_41:
        /*0008*/ 	.byte	0x04, 0x17
        /*000a*/ 	.short	(.L_43 - .L_42)
.L_42:
        /*000c*/ 	.word	0x00000000
        /*0010*/ 	.short	0x0002
        /*0012*/ 	.short	0x000c
        /*0014*/ 	.byte	0x00, 0xf0, 0x11, 0x00


	//----- nvinfo : EIATTR_KPARAM_INFO
	.align		4
.L_43:
        /*0018*/ 	.byte	0x04, 0x17
        /*001a*/ 	.short	(.L_45 - .L_44)
.L_44:
        /*001c*/ 	.word	0x00000000
        /*0020*/ 	.short	0x0001
        /*0022*/ 	.short	0x0008
        /*0024*/ 	.byte	0x00, 0xf0, 0x11, 0x00


	//----- nvinfo : EIATTR_KPARAM_INFO
	.align		4
.L_45:
        /*0028*/ 	.byte	0x04, 0x17
        /*002a*/ 	.short	(.L_47 - .L_46)
.L_46:
        /*002c*/ 	.word	0x00000000
        /*0030*/ 	.short	0x0000
        /*0032*/ 	.short	0x0000
        /*0034*/ 	.byte	0x00, 0xf5, 0x21, 0x00


	//----- nvinfo : EIATTR_SPARSE_MMA_MASK
	.align		4
.L_47:
        /*0038*/ 	.byte	0x03, 0x50
        /*003a*/ 	.short	0x0000


	//----- nvinfo : EIATTR_MAXREG_COUNT
	.align		4
        /*003c*/ 	.byte	0x03, 0x1b
        /*003e*/ 	.short	0x00ff


	//----- nvinfo : EIATTR_MERCURY_ISA_VERSION
	.align		4
        /*0040*/ 	.byte	0x03, 0x5f
        /*0042*/ 	.short	0x0101


	//----- nvinfo : EIATTR_VRC_CTA_INIT_COUNT
	.align		4
        /*0044*/ 	.byte	0x02, 0x4a
	.zero		1
	.zero		1


	//----- nvinfo : EIATTR_EXIT_INSTR_OFFSETS
	.align		4
        /*0048*/ 	.byte	0x04, 0x1c
        /*004a*/ 	.short	(.L_49 - .L_48)


	//   ....[0]....
.L_48:
        /*004c*/ 	.word	0x00000070


	//   ....[1]....
        /*0050*/ 	.word	0x000000f0


	//----- nvinfo : EIATTR_CBANK_PARAM_SIZE
	.align		4
.L_49:
        /*0054*/ 	.byte	0x03, 0x19
        /*0056*/ 	.short	0x0010


	//----- nvinfo : EIATTR_PARAM_CBANK
	.align		4
        /*0058*/ 	.byte	0x04, 0x0a
        /*005a*/ 	.short	(.L_51 - .L_50)
	.align		4
.L_50:
        /*005c*/ 	.word	index@(.nv.constant0._Z12cheap_kernelPfif)
        /*0060*/ 	.short	0x0380
        /*0062*/ 	.short	0x0010


	//----- nvinfo : EIATTR_SW_WAR
	.align		4
.L_51:
        /*0064*/ 	.byte	0x04, 0x36
        /*0066*/ 	.short	(.L_53 - .L_52)
.L_52:
        /*0068*/ 	.word	0x00000008
.L_53:


//--------------------- .nv.info._Z16expensive_kernelPfif --------------------------
	.section	.nv.info._Z16expensive_kernelPfif,"",@"SHT_CUDA_INFO"
	.sectionflags	@""
	.align	4


	//----- nvinfo : EIATTR_CUDA_API_VERSION
	.align		4
        /*0000*/ 	.byte	0x04, 0x37
        /*0002*/ 	.short	(.L_55 - .L_54)
.L_54:
        /*0004*/ 	.word	0x00000082


	//----- nvinfo : EIATTR_KPARAM_INFO
	.align		4
.L_55:
        /*0008*/ 	.byte	0x04, 0x17
        /*000a*/ 	.short	(.L_57 - .L_56)
.L_56:
        /*000c*/ 	.word	0x00000000
        /*0010*/ 	.short	0x0002
        /*0012*/ 	.short	0x000c
        /*0014*/ 	.byte	0x00, 0xf0, 0x11, 0x00


	//----- nvinfo : EIATTR_KPARAM_INFO
	.align		4
.L_57:
        /*0018*/ 	.byte	0x04, 0x17
        /*001a*/ 	.short	(.L_59 - .L_58)
.L_58:
        /*001c*/ 	.word	0x00000000
        /*0020*/ 	.short	0x0001
        /*0022*/ 	.short	0x0008
        /*0024*/ 	.byte	0x00, 0xf0, 0x11, 0x00


	//----- nvinfo : EIATTR_KPARAM_INFO
	.align		4
.L_59:
        /*0028*/ 	.byte	0x04, 0x17
        /*002a*/ 	.short	(.L_61 - .L_60)
.L_60:
        /*002c*/ 	.word	0x00000000
        /*0030*/ 	.short	0x0000
        /*0032*/ 	.short	0x0000
        /*0034*/ 	.byte	0x00, 0xf5, 0x21, 0x00


	//----- nvinfo : EIATTR_SPARSE_MMA_MASK
	.align		4
.L_61:
        /*0038*/ 	.byte	0x03, 0x50
        /*003a*/ 	.short	0x0000


	//----- nvinfo : EIATTR_MAXREG_COUNT
	.align		4
        /*003c*/ 	.byte	0x03, 0x1b
        /*003e*/ 	.short	0x00ff


	//----- nvinfo : EIATTR_MERCURY_ISA_VERSION
	.align		4
        /*0040*/ 	.byte	0x03, 0x5f
        /*0042*/ 	.short	0x0101


	//----- nvinfo : EIATTR_VRC_CTA_INIT_COUNT
	.align		4
        /*0044*/ 	.byte	0x02, 0x4a
	.zero		1
	.zero		1


	//----- nvinfo : EIATTR_EXIT_INSTR_OFFSETS
	.align		4
        /*0048*/ 	.byte	0x04, 0x1c
        /*004a*/ 	.short	(.L_63 - .L_62)


	//   ....[0]....
.L_62:
        /*004c*/ 	.word	0x00000070


	//   ....[1]....
        /*0050*/ 	.word	0x000022c0


	//----- nvinfo : EIATTR_CRS_STACK_SIZE
	.align		4
.L_63:
        /*0054*/ 	.byte	0x04, 0x1e
        /*0056*/ 	.short	(.L_65 - .L_64)
.L_64:
        /*0058*/ 	.word	0x00000000


	//----- nvinfo : EIATTR_CBANK_PARAM_SIZE
	.align		4
.L_65:
        /*005c*/ 	.byte	0x03, 0x19
        /*005e*/ 	.short	0x0010


	//----- nvinfo : EIATTR_PARAM_CBANK
	.align		4
        /*0060*/ 	.byte	0x04, 0x0a
        /*0062*/ 	.short	(.L_67 - .L_66)
	.align		4
.L_66:
        /*0064*/ 	.word	index@(.nv.constant0._Z16expensive_kernelPfif)
        /*0068*/ 	.short	0x0380
        /*006a*/ 	.short	0x0010


	//----- nvinfo : EIATTR_SW_WAR
	.align		4
.L_67:
        /*006c*/ 	.byte	0x04, 0x36
        /*006e*/ 	.short	(.L_69 - .L_68)
.L_68:
        /*0070*/ 	.word	0x00000008
.L_69:


//--------------------- .nv.callgraph             --------------------------
	.section	.nv.callgraph,"",@"SHT_CUDA_CALLGRAPH"
	.align	4
	.sectionentsize	8
	.align		4
        /*0000*/ 	.word	0x00000000
	.align		4
        /*0004*/ 	.word	0xffffffff
	.align		4
        /*0008*/ 	.word	0x00000000
	.align		4
        /*000c*/ 	.word	0xfffffffe
	.align		4
        /*0010*/ 	.word	0x00000000
	.align		4
        /*0014*/ 	.word	0xfffffffd
	.align		4
        /*0018*/ 	.word	0x00000000
	.align		4
        /*001c*/ 	.word	0xfffffffc


//--------------------- .text._Z18evaluate_conditionPfiPif --------------------------
	.section	.text._Z18evaluate_conditionPfiPif,"ax",@progbits
	.align	128
        .global         _Z18evaluate_conditionPfiPif
        .type           _Z18evaluate_conditionPfiPif,@function
        .size           _Z18evaluate_conditionPfiPif,(.L_x_115 - _Z18evaluate_conditionPfiPif)
        .other          _Z18evaluate_conditionPfiPif,@"STO_CUDA_ENTRY STV_DEFAULT"
_Z18evaluate_conditionPfiPif:
.text._Z18evaluate_conditionPfiPif:
[----:B------:R-:W-:Y:S01]  /*0000*/  LDC R1, c[0x0][0x37c] ;  /* 0x0000df00ff017b82 */ /* 0x000fe20000000800 */
[----:B------:R-:W0:Y:S07]  /*0010*/  S2R R0, SR_TID.X ;  /* 0x0000000000007919 */ /* 0x000e2e0000002100 */
[----:B------:R-:W0:Y:S02]  /*0020*/  S2UR UR4, SR_CTAID.X ;  /* 0x00000000000479c3 */ /* 0x000e240000002500 */
[----:B0-----:R-:W-:-:S13]  /*0030*/  LOP3.LUT P0, RZ, R0, UR4, RZ, 0xfc, !PT ;  /* 0x0000000400ff7c12 */ /* 0x001fda000f80fcff */
[----:B------:R-:W-:Y:S05]  /*0040*/  @P0 EXIT ;  /* 0x000000000000094d */ /* 0x000fea0003800000 */
[----:B------:R-:W0:Y:S01]  /*0050*/  LDCU UR4, c[0x0][0x388] ;  /* 0x00007100ff0477ac */ /* 0x000e220008000800 */
[----:B------:R-:W-:Y:S01]  /*0060*/  IMAD.MOV.U32 R5, RZ, RZ, RZ ;  /* 0x000000ffff057224 */ /* 0x000fe200078e00ff */
[----:B------:R-:W1:Y:S01]  /*0070*/  LDCU.64 UR12, c[0x0][0x358] ;  /* 0x00006b00ff0c77ac */ /* 0x000e620008000a00 */
[----:B0-----:R-:W-:-:S04]  /*0080*/  UISETP.LT.AND UP0, UPT, UR4, 0x400, UPT ;  /* 0x000004000400788c */ /* 0x001fc8000bf01270 */
[----:B------:R-:W-:Y:S02]  /*0090*/  USEL UR8, UR4, 0x400, UP0 ;  /* 0x0000040004087887 */ /* 0x000fe40008000000 */
[----:B------:R-:W-:-:S09]  /*00a0*/  UISETP.GE.AND UP0, UPT, UR4, 0x1, UPT ;  /* 0x000000010400788c */ /* 0x000fd2000bf06270 */
[----:B-1----:R-:W-:Y:S05]  /*00b0*/  BRA.U !UP0, `(.L_x_0) ;  /* 0x0000000508ac7547 */ /* 0x002fea000b800000 */
[----:B------:R-:W-:Y:S01]  /*00c0*/  UISETP.GE.U32.AND UP1, UPT, UR4, 0x10, UPT ;  /* 0x000000100400788c */ /* 0x000fe2000bf26070 */
[----:B------:R-:W-:Y:S01]  /*00d0*/  HFMA2 R0, -RZ, RZ, 0, 0 ;  /* 0x00000000ff007431 */ /* 0x000fe200000001ff */
[----:B------:R-:W-:Y:S01]  /*00e0*/  ULOP3.LUT UR9, UR8, 0xf, URZ, 0xc0, !UPT ;  /* 0x0000000f08097892 */ /* 0x000fe2000f8ec0ff */
[----:B------:R-:W-:-:S03]  /*00f0*/  IMAD.MOV.U32 R5, RZ, RZ, RZ ;  /* 0x000000ffff057224 */ /* 0x000fc600078e00ff */
[----:B------:R-:W-:-:S03]  /*0100*/  UISETP.NE.AND UP0, UPT, UR9, URZ, UPT ;  /* 0x000000ff0900728c */ /* 0x000fc6000bf05270 */
[----:B------:R-:W-:Y:S08]  /*0110*/  BRA.U !UP1, `(.L_x_1) ;  /* 0x0000000109c87547 */ /* 0x000ff0000b800000 */
[----:B------:R-:W0:Y:S01]  /*0120*/  LDCU.64 UR6, c[0x0][0x380] ;  /* 0x00007000ff0677ac */ /* 0x000e220008000a00 */
[----:B------:R-:W-:Y:S01]  /*0130*/  IMAD.MOV.U32 R5, RZ, RZ, RZ ;  /* 0x000000ffff057224 */ /* 0x000fe200078e00ff */
[----:B------:R-:W-:Y:S02]  /*0140*/  ULOP3.LUT UR4, UR8, 0xffff, URZ, 0xc0, !UPT ;  /* 0x0000ffff08047892 */ /* 0x000fe4000f8ec0ff */
[----:B------:R-:W-:Y:S02]  /*0150*/  ULOP3.LUT UR10, UR8, 0x7f0, URZ, 0xc0, !UPT ;  /* 0x000007f0080a7892 */ /* 0x000fe4000f8ec0ff */
[----:B------:R-:W-:-:S04]  /*0160*/  USHF.R.U32.HI UR4, URZ, 0x4, UR4 ;  /* 0x00000004ff047899 */ /* 0x000fc80008011604 */
[----:B------:R-:W-:Y:S01]  /*0170*/  USHF.L.U32 UR4, UR4, 0x4, URZ ;  /* 0x0000000404047899 */ /* 0x000fe200080006ff */
[----:B------:R-:W-:-:S03]  /*0180*/  MOV R0, UR10 ;  /* 0x0000000a00007c02 */ /* 0x000fc60008000f00 */
[----:B------:R-:W-:Y:S02]  /*0190*/  ULOP3.LUT UR4, UR4, 0x7f0, URZ, 0xe2, !UPT ;  /* 0x000007f004047892 */ /* 0x000fe4000f8ee2ff */
[----:B0-----:R-:W-:Y:S02]  /*01a0*/  UIADD3 UR5, UP1, UPT, UR6, 0x20, URZ ;  /* 0x0000002006057890 */ /* 0x001fe4000ff3e0ff */
[----:B------:R-:W-:Y:S02]  /*01b0*/  UIADD3 UR4, UPT, UPT, -UR4, URZ, URZ ;  /* 0x000000ff04047290 */ /* 0x000fe4000fffe1ff */
[----:B------:R-:W-:Y:S02]  /*01c0*/  UIADD3.X UR6, UPT, UPT, URZ, UR7, URZ, UP1, !UPT ;  /* 0x00000007ff067290 */ /* 0x000fe40008ffe4ff */
[----:B------:R-:W-:-:S04]  /*01d0*/  IMAD.U32 R2, RZ, RZ, UR5 ;  /* 0x00000005ff027e24 */ /* 0x000fc8000f8e00ff */
[----:B------:R-:W-:-:S07]  /*01e0*/  MOV R3, UR6 ;  /* 0x0000000600037c02 */ /* 0x000fce0008000f00 */
.L_x_2:
[----:B------:R-:W2:Y:S04]  /*01f0*/  LDG.E R12, desc[UR12][R2.64+-0x20] ;  /* 0xffffe00c020c7981 */ /* 0x000ea8000c1e1900 */
[----:B------:R-:W3:Y:S04]  /*0200*/  LDG.E R11, desc[UR12][R2.64+-0x1c] ;  /* 0xffffe40c020b7981 */ /* 0x000ee8000c1e1900 */
[----:B------:R-:W4:Y:S04]  /*0210*/  LDG.E R14, desc[UR12][R2.64+-0x18] ;  /* 0xffffe80c020e7981 */ /* 0x000f28000c1e1900 */
[----:B------:R-:W5:Y:S04]  /*0220*/  LDG.E R16, desc[UR12][R2.64+-0x14] ;  /* 0xffffec0c02107981 */ /* 0x000f68000c1e1900 */
        /* <DEDUP_REMOVED lines=11> */
[----:B------:R0:W5:Y:S01]  /*02e0*/  LDG.E R4, desc[UR12][R2.64+0x1c] ;  /* 0x00001c0c02047981 */ /* 0x000162000c1e1900 */
[----:B------:R-:W-:-:S04]  /*02f0*/  UIADD3 UR4, UPT, UPT, UR4, 0x10, URZ ;  /* 0x0000001004047890 */ /* 0x000fc8000fffe0ff */
[----:B------:R-:W-:Y:S01]  /*0300*/  UISETP.NE.AND UP1, UPT, UR4, URZ, UPT ;  /* 0x000000ff0400728c */ /* 0x000fe2000bf25270 */
[----:B0-----:R-:W-:-:S05]  /*0310*/  IADD3 R2, P0, PT, R2, 0x40, RZ ;  /* 0x0000004002027810 */ /* 0x001fca0007f1e0ff */
[----:B------:R-:W-:Y:S02]  /*0320*/  IMAD.X R3, RZ, RZ, R3, P0 ;  /* 0x000000ffff037224 */ /* 0x000fe400000e0603 */
[----:B--2---:R-:W-:-:S04]  /*0330*/  FADD R12, R12, R5 ;  /* 0x000000050c0c7221 */ /* 0x004fc80000000000 */
[----:B---3--:R-:W-:-:S04]  /*0340*/  FADD R11, R12, R11 ;  /* 0x0000000b0c0b7221 */ /* 0x008fc80000000000 */
[----:B----4-:R-:W-:-:S04]  /*0350*/  FADD R11, R11, R14 ;  /* 0x0000000e0b0b7221 */ /* 0x010fc80000000000 */
[----:B-----5:R-:W-:-:S04]  /*0360*/  FADD R11, R11, R16 ;  /* 0x000000100b0b7221 */ /* 0x020fc80000000000 */
[----:B------:R-:W-:-:S04]  /*0370*/  FADD R11, R11, R18 ;  /* 0x000000120b0b7221 */ /* 0x000fc80000000000 */
        /* <DEDUP_REMOVED lines=10> */
[----:B------:R-:W-:Y:S01]  /*0420*/  FADD R5, R7, R4 ;  /* 0x0000000407057221 */ /* 0x000fe20000000000 */
[----:B------:R-:W-:Y:S06]  /*0430*/  BRA.U UP1, `(.L_x_2) ;  /* 0xfffffffd016c7547 */ /* 0x000fec000b83ffff */
.L_x_1:
[----:B------:R-:W-:Y:S05]  /*0440*/  BRA.U !UP0, `(.L_x_0) ;  /* 0x0000000108c87547 */ /* 0x000fea000b800000 */
[----:B------:R-:W-:Y:S02]  /*0450*/  UISETP.GE.U32.AND UP0, UPT, UR9, 0x8, UPT ;  /* 0x000000080900788c */ /* 0x000fe4000bf06070 */
[----:B------:R-:W-:-:S04]  /*0460*/  ULOP3.LUT UR5, UR8, 0x7, URZ, 0xc0, !UPT ;  /* 0x0000000708057892 */ /* 0x000fc8000f8ec0ff */
[----:B------:R-:W-:-:S03]  /*0470*/  UISETP.NE.AND UP1, UPT, UR5, URZ, UPT ;  /* 0x000000ff0500728c */ /* 0x000fc6000bf25270 */
[----:B------:R-:W-:Y:S08]  /*0480*/  BRA.U !UP0, `(.L_x_3) ;  /* 0x00000001084c7547 */ /* 0x000ff0000b800000 */
[----:B------:R-:W0:Y:S02]  /*0490*/  LDC.64 R2, c[0x0][0x380] ;  /* 0x0000e000ff027b82 */ /* 0x000e240000000a00 */
[----:B0-----:R-:W-:-:S05]  /*04a0*/  IMAD.WIDE.U32 R2, R0, 0x4, R2 ;  /* 0x0000000400027825 */ /* 0x001fca00078e0002 */
[----:B------:R-:W2:Y:S04]  /*04b0*/  LDG.E R4, desc[UR12][R2.64] ;  /* 0x0000000c02047981 */ /* 0x000ea8000c1e1900 */
[----:B------:R-:W3:Y:S04]  /*04c0*/  LDG.E R7, desc[UR12][R2.64+0x4] ;  /* 0x0000040c02077981 */ /* 0x000ee8000c1e1900 */
[----:B------:R-:W4:Y:S04]  /*04d0*/  LDG.E R9, desc[UR12][R2.64+0x8] ;  /* 0x0000080c02097981 */ /* 0x000f28000c1e1900 */
[----:B------:R-:W5:Y:S04]  /*04e0*/  LDG.E R11, desc[UR12][R2.64+0xc] ;  /* 0x00000c0c020b7981 */ /* 0x000f68000c1e1900 */
[----:B------:R-:W5:Y:S04]  /*04f0*/  LDG.E R13, desc[UR12][R2.64+0x10] ;  /* 0x0000100c020d7981 */ /* 0x000f68000c1e1900 */
[----:B------:R-:W5:Y:S04]  /*0500*/  LDG.E R15, desc[UR12][R2.64+0x14] ;  /* 0x0000140c020f7981 */ /* 0x000f68000c1e1900 */
[----:B------:R-:W5:Y:S04]  /*0510*/  LDG.E R17, desc[UR12][R2.64+0x18] ;  /* 0x0000180c02117981 */ /* 0x000f68000c1e1900 */
[----:B------:R-:W5:Y:S01]  /*0520*/  LDG.E R19, desc[UR12][R2.64+0x1c] ;  /* 0x00001c0c02137981 */ /* 0x000f62000c1e1900 */
[----:B------:R-:W-:Y:S01]  /*0530*/  IADD3 R0, PT, PT, R0, 0x8, RZ ;  /* 0x0000000800007810 */ /* 0x000fe20007ffe0ff */
[----:B--2---:R-:W-:-:S04]  /*0540*/  FADD R4, R5, R4 ;  /* 0x0000000405047221 */ /* 0x004fc80000000000 */
[----:B---3--:R-:W-:-:S04]  /*0550*/  FADD R4, R4, R7 ;  /* 0x0000000704047221 */ /* 0x008fc80000000000 */
[----:B----4-:R-:W-:-:S04]  /*0560*/  FADD R4, R4, R9 ;  /* 0x0000000904047221 */ /* 0x010fc80000000000 */
[----:B-----5:R-:W-:-:S04]  /*0570*/  FADD R4, R4, R11 ;  /* 0x0000000b04047221 */ /* 0x020fc80000000000 */
[----:B------:R-:W-:-:S04]  /*0580*/  FADD R4, R4, R13 ;  /* 0x0000000d04047221 */ /* 0x000fc80000000000 */
[----:B------:R-:W-:-:S04]  /*0590*/  FADD R4, R4, R15 ;  /* 0x0000000f04047221 */ /* 0x000fc80000000000 */
[----:B------:R-:W-:-:S04]  /*05a0*/  FADD R4, R4, R17 ;  /* 0x0000001104047221 */ /* 0x000fc80000000000 */
[----:B------:R-:W-:-:S07]  /*05b0*/  FADD R5, R4, R19 ;  /* 0x0000001304057221 */ /* 0x000fce0000000000 */
.L_x_3:
        /* <DEDUP_REMOVED lines=10> */
[----:B------:R-:W5:Y:S01]  /*0660*/  LDG.E R11, desc[UR12][R2.64+0xc] ;  /* 0x00000c0c020b7981 */ /* 0x000f62000c1e1900 */
[----:B------:R-:W-:-:S02]  /*0670*/  VIADD R0, R0, 0x4 ;  /* 0x0000000400007836 */ /* 0x000fc40000000000 */
[----:B--2---:R-:W-:-:S04]  /*0680*/  FADD R4, R5, R4 ;  /* 0x0000000405047221 */ /* 0x004fc80000000000 */
[----:B---3--:R-:W-:-:S04]  /*0690*/  FADD R4, R4, R7 ;  /* 0x0000000704047221 */ /* 0x008fc80000000000 */
[----:B----4-:R-:W-:-:S04]  /*06a0*/  FADD R4, R4, R9 ;  /* 0x0000000904047221 */ /* 0x010fc80000000000 */
[----:B-----5:R-:W-:-:S07]  /*06b0*/  FADD R5, R4, R11 ;  /* 0x0000000b04057221 */ /* 0x020fce0000000000 */
.L_x_4:
[----:B------:R-:W-:Y:S05]  /*06c0*/  BRA.U !UP1, `(.L_x_0) ;  /* 0x0000000109287547 */ /* 0x000fea000b800000 */
[----:B------:R-:W0:Y:S01]  /*06d0*/  LDC.64 R2, c[0x0][0x380] ;  /* 0x0000e000ff027b82 */ /* 0x000e220000000a00 */
[----:B------:R-:W-:Y:S01]  /*06e0*/  UIADD3 UR4, UPT, UPT, -UR4, URZ, URZ ;  /* 0x000000ff04047290 */ /* 0x000fe2000fffe1ff */
[----:B0-----:R-:W-:-:S11]  /*06f0*/  IMAD.WIDE.U32 R2, R0, 0x4, R2 ;  /* 0x0000000400027825 */ /* 0x001fd600078e0002 */
.L_x_5:
[----:B------:R0:W2:Y:S01]  /*0700*/  LDG.E R0, desc[UR12][R2.64] ;  /* 0x0000000c02007981 */ /* 0x0000a2000c1e1900 */
[----:B------:R-:W-:-:S04]  /*0710*/  UIADD3 UR4, UPT, UPT, UR4, 0x1, URZ ;  /* 0x0000000104047890 */ /* 0x000fc8000fffe0ff */
[----:B------:R-:W-:Y:S01]  /*0720*/  UISETP.NE.AND UP0, UPT, UR4, URZ, UPT ;  /* 0x000000ff0400728c */ /* 0x000fe2000bf05270 */
[----:B0-----:R-:W-:-:S04]  /*0730*/  IADD3 R2, P0, PT, R2, 0x4, RZ ;  /* 0x0000000402027810 */ /* 0x001fc80007f1e0ff */
[----:B------:R-:W-:Y:S01]  /*0740*/  IADD3.X R3, PT, PT, RZ, R3, RZ, P0, !PT ;  /* 0x00000003ff037210 */ /* 0x000fe200007fe4ff */
[----:B--2---:R-:W-:-:S03]  /*0750*/  FADD R5, R0, R5 ;  /* 0x0000000500057221 */ /* 0x004fc60000000000 */
[----:B------:R-:W-:Y:S05]  /*0760*/  BRA.U UP0, `(.L_x_5) ;  /* 0xfffffffd00e47547 */ /* 0x000fea000b83ffff */
.L_x_0:
[----:B------:R-:W-:-:S04]  /*0770*/  I2FP.F32.S32 R4, UR8 ;  /* 0x0000000800047c45 */ /* 0x000fc80008201400 */
[----:B------:R-:W0:Y:S08]  /*0780*/  MUFU.RCP R3, R4 ;  /* 0x0000000400037308 */ /* 0x000e300000001000 */
[----:B------:R-:W1:Y:S01]  /*0790*/  FCHK P0, R5, R4 ;  /* 0x0000000405007302 */ /* 0x000e620000000000 */
[----:B0-----:R-:W-:-:S04]  /*07a0*/  FFMA R0, -R4, R3, 1 ;  /* 0x3f80000004007423 */ /* 0x001fc80000000103 */
[----:B------:R-:W-:-:S04]  /*07b0*/  FFMA R0, R3, R0, R3 ;  /* 0x0000000003007223 */ /* 0x000fc80000000003 */
[----:B------:R-:W-:-:S04]  /*07c0*/  FFMA R3, R0, R5, RZ ;  /* 0x0000000500037223 */ /* 0x000fc800000000ff */
[----:B------:R-:W-:-:S04]  /*07d0*/  FFMA R2, -R4, R3, R5 ;  /* 0x0000000304027223 */ /* 0x000fc80000000105 */
[----:B------:R-:W-:Y:S01]  /*07e0*/  FFMA R0, R0, R2, R3 ;  /* 0x0000000200007223 */ /* 0x000fe20000000003 */
[----:B-1----:R-:W-:Y:S06]  /*07f0*/  @!P0 BRA `(.L_x_6) ;  /* 0x00000000000c8947 */ /* 0x002fec0003800000 */
[----:B------:R-:W-:Y:S01]  /*0800*/  IMAD.MOV.U32 R3, RZ, RZ, R5 ;  /* 0x000000ffff037224 */ /* 0x000fe200078e0005 */
[----:B------:R-:W-:-:S07]  /*0810*/  MOV R2, 0x830 ;  /* 0x0000083000027802 */ /* 0x000fce0000000f00 */
[----:B------:R-:W-:Y:S05]  /*0820*/  CALL.REL.NOINC `($__internal_0_$__cuda_sm3x_div_rn_noftz_f32_slowpath) ;  /* 0x0000000000187944 */ /* 0x000fea0003c00000 */
.L_x_6:
[----:B------:R-:W0:Y:S01]  /*0830*/  LDCU UR4, c[0x0][0x398] ;  /* 0x00007300ff0477ac */ /* 0x000e220008000800 */
[----:B------:R-:W1:Y:S01]  /*0840*/  LDC.64 R2, c[0x0][0x390] ;  /* 0x0000e400ff027b82 */ /* 0x000e620000000a00 */
[----:B0-----:R-:W-:-:S04]  /*0850*/  FSETP.GT.AND P0, PT, R0, UR4, PT ;  /* 0x0000000400007c0b */ /* 0x001fc8000bf04000 */
[----:B------:R-:W-:-:S05]  /*0860*/  SEL R5, RZ, 0x1, !P0 ;  /* 0x00000001ff057807 */ /* 0x000fca0004000000 */
[----:B-1----:R-:W-:Y:S01]  /*0870*/  STG.E desc[UR12][R2.64], R5 ;  /* 0x0000000502007986 */ /* 0x002fe2000c10190c */
[----:B------:R-:W-:Y:S05]  /*0880*/  EXIT ;  /* 0x000000000000794d */ /* 0x000fea0003800000 */
        .weak           $__internal_0_$__cuda_sm3x_div_rn_noftz_f32_slowpath
        .type           $__internal_0_$__cuda_sm3x_div_rn_noftz_f32_slowpath,@function
        .size           $__internal_0_$__cuda_sm3x_div_rn_noftz_f32_slowpath,(.L_x_115 - $__internal_0_$__cuda_sm3x_div_rn_noftz_f32_slowpath)
$__internal_0_$__cuda_sm3x_div_rn_noftz_f32_slowpath:
[----:B------:R-:W-:Y:S02]  /*0890*/  SHF.R.U32.HI R5, RZ, 0x17, R4 ;  /* 0x00000017ff057819 */ /* 0x000fe40000011604 */
[----:B------:R-:W-:Y:S02]  /*08a0*/  SHF.R.U32.HI R0, RZ, 0x17, R3 ;  /* 0x00000017ff007819 */ /* 0x000fe40000011603 */
[----:B------:R-:W-:Y:S02]  /*08b0*/  LOP3.LUT R5, R5, 0xff, RZ, 0xc0, !PT ;  /* 0x000000ff05057812 */ /* 0x000fe400078ec0ff */
[----:B------:R-:W-:Y:S02]  /*08c0*/  LOP3.LUT R10, R0, 0xff, RZ, 0xc0, !PT ;  /* 0x000000ff000a7812 */ /* 0x000fe400078ec0ff */
[----:B------:R-:W-:-:S03]  /*08d0*/  IADD3 R7, PT, PT, R5, -0x1, RZ ;  /* 0xffffffff05077810 */ /* 0x000fc60007ffe0ff */
[----:B------:R-:W-:Y:S01]  /*08e0*/  VIADD R8, R10, 0xffffffff ;  /* 0xffffffff0a087836 */ /* 0x000fe20000000000 */
[----:B------:R-:W-:-:S04]  /*08f0*/  ISETP.GT.U32.AND P0, PT, R7, 0xfd, PT ;  /* 0x000000fd0700780c */ /* 0x000fc80003f04070 */
[----:B------:R-:W-:-:S13]  /*0900*/  ISETP.GT.U32.OR P0, PT, R8, 0xfd, P0 ;  /* 0x000000fd0800780c */ /* 0x000fda0000704470 */
[----:B------:R-:W-:Y:S01]  /*0910*/  @!P0 MOV R6, RZ ;  /* 0x000000ff00068202 */ /* 0x000fe20000000f00 */
[----:B------:R-:W-:Y:S06]  /*0920*/  @!P0 BRA `(.L_x_7) ;  /* 0x0000000000608947 */ /* 0x000fec0003800000 */
[----:B------:R-:W-:Y:S01]  /*0930*/  FSETP.GTU.FTZ.AND P0, PT, |R3|, +INF , PT ;  /* 0x7f8000000300780b */ /* 0x000fe20003f1c200 */
[----:B------:R-:W-:Y:S01]  /*0940*/  IMAD.MOV.U32 R0, RZ, RZ, R4 ;  /* 0x000000ffff007224 */ /* 0x000fe200078e0004 */
[----:B------:R-:W-:-:S04]  /*0950*/  FSETP.GTU.FTZ.AND P1, PT, |R4|, +INF , PT ;  /* 0x7f8000000400780b */ /* 0x000fc80003f3c200 */
[----:B------:R-:W-:-:S13]  /*0960*/  PLOP3.LUT P0, PT, P0, P1, PT, 0xf8, 0x8f ;  /* 0x00000000008f781c */ /* 0x000fda0000703f70 */
[----:B------:R-:W-:Y:S05]  /*0970*/  @P0 BRA `(.L_x_8) ;  /* 0x0000000400440947 */ /* 0x000fea0003800000 */
[----:B------:R-:W-:-:S13]  /*0980*/  LOP3.LUT P0, RZ, R4, 0x7fffffff, R3, 0xc8, !PT ;  /* 0x7fffffff04ff7812 */ /* 0x000fda000780c803 */
[----:B------:R-:W-:Y:S05]  /*0990*/  @!P0 BRA `(.L_x_9) ;  /* 0x0000000400348947 */ /* 0x000fea0003800000 */
[C---:B------:R-:W-:Y:S02]  /*09a0*/  FSETP.NEU.FTZ.AND P2, PT, |R3|.reuse, +INF , PT ;  /* 0x7f8000000300780b */ /* 0x040fe40003f5d200 */
[----:B------:R-:W-:Y:S02]  /*09b0*/  FSETP.NEU.FTZ.AND P1, PT, |R0|, +INF , PT ;  /* 0x7f8000000000780b */ /* 0x000fe40003f3d200 */
[----:B------:R-:W-:-:S11]  /*09c0*/  FSETP.NEU.FTZ.AND P0, PT, |R3|, +INF , PT ;  /* 0x7f8000000300780b */ /* 0x000fd60003f1d200 */
[----:B------:R-:W-:Y:S05]  /*09d0*/  @!P1 BRA !P2, `(.L_x_9) ;  /* 0x0000000400249947 */ /* 0x000fea0005000000 */
[----:B------:R-:W-:-:S04]  /*09e0*/  LOP3.LUT P2, RZ, R3, 0x7fffffff, RZ, 0xc0, !PT ;  /* 0x7fffffff03ff7812 */ /* 0x000fc8000784c0ff */
[----:B------:R-:W-:-:S13]  /*09f0*/  PLOP3.LUT P1, PT, P1, P2, PT, 0x2f, 0xf2 ;  /* 0x0000000000f2781c */ /* 0x000fda0000f24577 */
[----:B------:R-:W-:Y:S05]  /*0a00*/  @P1 BRA `(.L_x_10) ;  /* 0x0000000400101947 */ /* 0x000fea0003800000 */
[----:B------:R-:W-:-:S04]  /*0a10*/  LOP3.LUT P1, RZ, R4, 0x7fffffff, RZ, 0xc0, !PT ;  /* 0x7fffffff04ff7812 */ /* 0x000fc8000782c0ff */
[----:B------:R-:W-:-:S13]  /*0a20*/  PLOP3.LUT P0, PT, P0, P1, PT, 0x2f, 0xf2 ;  /* 0x0000000000f2781c */ /* 0x000fda0000702577 */
[----:B------:R-:W-:Y:S05]  /*0a30*/  @P0 BRA `(.L_x_11) ;  /* 0x0000000000f80947 */ /* 0x000fea0003800000 */
[----:B------:R-:W-:Y:S02]  /*0a40*/  ISETP.GE.AND P0, PT, R8, RZ, PT ;  /* 0x000000ff0800720c */ /* 0x000fe40003f06270 */
[----:B------:R-:W-:-:S11]  /*0a50*/  ISETP.GE.AND P1, PT, R7, RZ, PT ;  /* 0x000000ff0700720c */ /* 0x000fd60003f26270 */
[----:B------:R-:W-:Y:S01]  /*0a60*/  @P0 MOV R6, RZ ;  /* 0x000000ff00060202 */ /* 0x000fe20000000f00 */
[----:B------:R-:W-:Y:S02]  /*0a70*/  @!P0 IMAD.MOV.U32 R6, RZ, RZ, -0x40 ;  /* 0xffffffc0ff068424 */ /* 0x000fe400078e00ff */
[----:B------:R-:W-:Y:S01]  /*0a80*/  @!P0 FFMA R3, R3, 1.84467440737095516160e+19, RZ ;  /* 0x5f80000003038823 */ /* 0x000fe200000000ff */
[----:B------:R-:W-:Y:S02]  /*0a90*/  @!P1 FFMA R4, R0, 1.84467440737095516160e+19, RZ ;  /* 0x5f80000000049823 */ /* 0x000fe400000000ff */
[----:B------:R-:W-:-:S07]  /*0aa0*/  @!P1 IADD3 R6, PT, PT, R6, 0x40, RZ ;  /* 0x0000004006069810 */ /* 0x000fce0007ffe0ff */
.L_x_7:
[----:B------:R-:W-:-:S05]  /*0ab0*/  LEA R7, R5, 0xc0800000, 0x17 ;  /* 0xc080000005077811 */ /* 0x000fca00078eb8ff */
[----:B------:R-:W-:Y:S01]  /*0ac0*/  IMAD.IADD R7, R4, 0x1, -R7 ;  /* 0x0000000104077824 */ /* 0x000fe200078e0a07 */
[----:B------:R-:W-:-:S03]  /*0ad0*/  IADD3 R4, PT, PT, R10, -0x7f, RZ ;  /* 0xffffff810a047810 */ /* 0x000fc60007ffe0ff */
[----:B------:R-:W0:Y:S01]  /*0ae0*/  MUFU.RCP R8, R7 ;  /* 0x0000000700087308 */ /* 0x000e220000001000 */
[----:B------:R-:W-:Y:S01]  /*0af0*/  FADD.FTZ R9, -R7, -RZ ;  /* 0x800000ff07097221 */ /* 0x000fe20000010100 */
[C---:B------:R-:W-:Y:S01]  /*0b00*/  IMAD R0, R4.reuse, -0x800000, R3 ;  /* 0xff80000004007824 */ /* 0x040fe200078e0203 */
[----:B------:R-:W-:-:S05]  /*0b10*/  IADD3 R5, PT, PT, R4, 0x7f, -R5 ;  /* 0x0000007f04057810 */ /* 0x000fca0007ffe805 */
[----:B------:R-:W-:Y:S02]  /*0b20*/  IMAD.IADD R5, R5, 0x1, R6 ;  /* 0x0000000105057824 */ /* 0x000fe400078e0206 */
[----:B0-----:R-:W-:-:S04]  /*0b30*/  FFMA R11, R8, R9, 1 ;  /* 0x3f800000080b7423 */ /* 0x001fc80000000009 */
[----:B------:R-:W-:-:S04]  /*0b40*/  FFMA R10, R8, R11, R8 ;  /* 0x0000000b080a7223 */ /* 0x000fc80000000008 */
[----:B------:R-:W-:-:S04]  /*0b50*/  FFMA R3, R0, R10, RZ ;  /* 0x0000000a00037223 */ /* 0x000fc800000000ff */
[----:B------:R-:W-:-:S04]  /*0b60*/  FFMA R8, R9, R3, R0 ;  /* 0x0000000309087223 */ /* 0x000fc80000000000 */
[----:B------:R-:W-:-:S04]  /*0b70*/  FFMA R11, R10, R8, R3 ;  /* 0x000000080a0b7223 */ /* 0x000fc80000000003 */
[----:B------:R-:W-:-:S04]  /*0b80*/  FFMA R8, R9, R11, R0 ;  /* 0x0000000b09087223 */ /* 0x000fc80000000000 */
[----:B------:R-:W-:-:S05]  /*0b90*/  FFMA R3, R10, R8, R11 ;  /* 0x000000080a037223 */ /* 0x000fca000000000b */
[----:B------:R-:W-:-:S04]  /*0ba0*/  SHF.R.U32.HI R0, RZ, 0x17, R3 ;  /* 0x00000017ff007819 */ /* 0x000fc80000011603 */
[----:B------:R-:W-:-:S04]  /*0bb0*/  LOP3.LUT R0, R0, 0xff, RZ, 0xc0, !PT ;  /* 0x000000ff00007812 */ /* 0x000fc800078ec0ff */
[----:B------:R-:W-:-:S05]  /*0bc0*/  IADD3 R6, PT, PT, R0, R5, RZ ;  /* 0x0000000500067210 */ /* 0x000fca0007ffe0ff */
[----:B------:R-:W-:-:S05]  /*0bd0*/  VIADD R0, R6, 0xffffffff ;  /* 0xffffffff06007836 */ /* 0x000fca0000000000 */
[----:B------:R-:W-:-:S13]  /*0be0*/  ISETP.GE.U32.AND P0, PT, R0, 0xfe, PT ;  /* 0x000000fe0000780c */ /* 0x000fda0003f06070 */
[----:B------:R-:W-:Y:S05]  /*0bf0*/  @!P0 BRA `(.L_x_12) ;  /* 0x0000000000808947 */ /* 0x000fea0003800000 */
[----:B------:R-:W-:-:S13]  /*0c00*/  ISETP.GT.AND P0, PT, R6, 0xfe, PT ;  /* 0x000000fe0600780c */ /* 0x000fda0003f04270 */
[----:B------:R-:W-:Y:S05]  /*0c10*/  @P0 BRA `(.L_x_13) ;  /* 0x00000000006c0947 */ /* 0x000fea0003800000 */
[----:B------:R-:W-:-:S13]  /*0c20*/  ISETP.GE.AND P0, PT, R6, 0x1, PT ;  /* 0x000000010600780c */ /* 0x000fda0003f06270 */
[----:B------:R-:W-:Y:S05]  /*0c30*/  @P0 BRA `(.L_x_14) ;  /* 0x0000000000980947 */ /* 0x000fea0003800000 */
[----:B------:R-:W-:Y:S02]  /*0c40*/  ISETP.GE.AND P0, PT, R6, -0x18, PT ;  /* 0xffffffe80600780c */ /* 0x000fe40003f06270 */
[----:B------:R-:W-:-:S11]  /*0c50*/  LOP3.LUT R3, R3, 0x80000000, RZ, 0xc0, !PT ;  /* 0x8000000003037812 */ /* 0x000fd600078ec0ff */
[----:B------:R-:W-:Y:S05]  /*0c60*/  @!P0 BRA `(.L_x_14) ;  /* 0x00000000008c8947 */ /* 0x000fea0003800000 */
[-CC-:B------:R-:W-:Y:S01]  /*0c70*/  FFMA.RZ R0, R10, R8.reuse, R11.reuse ;  /* 0x000000080a007223 */ /* 0x180fe2000000c00b */
[----:B------:R-:W-:Y:S01]  /*0c80*/  IADD3 R7, PT, PT, R6, 0x20, RZ ;  /* 0x0000002006077810 */ /* 0x000fe20007ffe0ff */
[-CC-:B------:R-:W-:Y:S01]  /*0c90*/  FFMA.RM R5, R10, R8.reuse, R11.reuse ;  /* 0x000000080a057223 */ /* 0x180fe2000000400b */
[----:B------:R-:W-:Y:S02]  /*0ca0*/  ISETP.NE.AND P2, PT, R6, RZ, PT ;  /* 0x000000ff0600720c */ /* 0x000fe40003f45270 */
[----:B------:R-:W-:Y:S01]  /*0cb0*/  LOP3.LUT R4, R0, 0x7fffff, RZ, 0xc0, !PT ;  /* 0x007fffff00047812 */ /* 0x000fe200078ec0ff */
[----:B------:R-:W-:Y:S01]  /*0cc0*/  FFMA.RP R0, R10, R8, R11 ;  /* 0x000000080a007223 */ /* 0x000fe2000000800b */
[----:B------:R-:W-:Y:S01]  /*0cd0*/  ISETP.NE.AND P1, PT, R6, RZ, PT ;  /* 0x000000ff0600720c */ /* 0x000fe20003f25270 */
[----:B------:R-:W-:Y:S01]  /*0ce0*/  IMAD.MOV R6, RZ, RZ, -R6 ;  /* 0x000000ffff067224 */ /* 0x000fe200078e0a06 */
[----:B------:R-:W-:Y:S02]  /*0cf0*/  LOP3.LUT R4, R4, 0x800000, RZ, 0xfc, !PT ;  /* 0x0080000004047812 */ /* 0x000fe400078efcff */
[----:B------:R-:W-:-:S02]  /*0d00*/  FSETP.NEU.FTZ.AND P0, PT, R0, R5, PT ;  /* 0x000000050000720b */ /* 0x000fc40003f1d000 */
[----:B------:R-:W-:Y:S02]  /*0d10*/  SHF.L.U32 R7, R4, R7, RZ ;  /* 0x0000000704077219 */ /* 0x000fe400000006ff */
[----:B------:R-:W-:Y:S02]  /*0d20*/  SEL R5, R6, RZ, P2 ;  /* 0x000000ff06057207 */ /* 0x000fe40001000000 */
[----:B------:R-:W-:Y:S02]  /*0d30*/  ISETP.NE.AND P1, PT, R7, RZ, P1 ;  /* 0x000000ff0700720c */ /* 0x000fe40000f25270 */
[----:B------:R-:W-:Y:S02]  /*0d40*/  SHF.R.U32.HI R5, RZ, R5, R4 ;  /* 0x00000005ff057219 */ /* 0x000fe40000011604 */
[----:B------:R-:W-:Y:S02]  /*0d50*/  PLOP3.LUT P0, PT, P0, P1, PT, 0xf8, 0x8f ;  /* 0x00000000008f781c */ /* 0x000fe40000703f70 */
[----:B------:R-:W-:-:S02]  /*0d60*/  SHF.R.U32.HI R7, RZ, 0x1, R5 ;  /* 0x00000001ff077819 */ /* 0x000fc40000011605 */
[----:B------:R-:W-:-:S04]  /*0d70*/  SEL R0, RZ, 0x1, !P0 ;  /* 0x00000001ff007807 */ /* 0x000fc80004000000 */
[----:B------:R-:W-:-:S04]  /*0d80*/  LOP3.LUT R0, R0, 0x1, R7, 0xf8, !PT ;  /* 0x0000000100007812 */ /* 0x000fc800078ef807 */
[----:B------:R-:W-:-:S04]  /*0d90*/  LOP3.LUT R0, R0, R5, RZ, 0xc0, !PT ;  /* 0x0000000500007212 */ /* 0x000fc800078ec0ff */
[----:B------:R-:W-:-:S04]  /*0da0*/  IADD3 R0, PT, PT, R7, R0, RZ ;  /* 0x0000000007007210 */ /* 0x000fc80007ffe0ff */
[----:B------:R-:W-:Y:S01]  /*0db0*/  LOP3.LUT R3, R0, R3, RZ, 0xfc, !PT ;  /* 0x0000000300037212 */ /* 0x000fe200078efcff */
[----:B------:R-:W-:Y:S06]  /*0dc0*/  BRA `(.L_x_14) ;  /* 0x0000000000347947 */ /* 0x000fec0003800000 */
.L_x_13:
[----:B------:R-:W-:-:S04]  /*0dd0*/  LOP3.LUT R3, R3, 0x80000000, RZ, 0xc0, !PT ;  /* 0x8000000003037812 */ /* 0x000fc800078ec0ff */
[----:B------:R-:W-:Y:S01]  /*0de0*/  LOP3.LUT R3, R3, 0x7f800000, RZ, 0xfc, !PT ;  /* 0x7f80000003037812 */ /* 0x000fe200078efcff */
[----:B------:R-:W-:Y:S06]  /*0df0*/  BRA `(.L_x_14) ;  /* 0x0000000000287947 */ /* 0x000fec0003800000 */
.L_x_12:
[----:B------:R-:W-:Y:S01]  /*0e00*/  IMAD R3, R5, 0x800000, R3 ;  /* 0x0080000005037824 */ /* 0x000fe200078e0203 */
[----:B------:R-:W-:Y:S06]  /*0e10*/  BRA `(.L_x_14) ;  /* 0x0000000000207947 */ /* 0x000fec0003800000 */
.L_x_11:
[----:B------:R-:W-:-:S04]  /*0e20*/  LOP3.LUT R3, R4, 0x80000000, R3, 0x48, !PT ;  /* 0x8000000004037812 */ /* 0x000fc800078e4803 */
[----:B------:R-:W-:Y:S01]  /*0e30*/  LOP3.LUT R3, R3, 0x7f800000, RZ, 0xfc, !PT ;  /* 0x7f80000003037812 */ /* 0x000fe200078efcff */
[----:B------:R-:W-:Y:S06]  /*0e40*/  BRA `(.L_x_14) ;  /* 0x0000000000147947 */ /* 0x000fec0003800000 */
.L_x_10:
[----:B------:R-:W-:Y:S01]  /*0e50*/  LOP3.LUT R3, R4, 0x80000000, R3, 0x48, !PT ;  /* 0x8000000004037812 */ /* 0x000fe200078e4803 */
[----:B------:R-:W-:Y:S06]  /*0e60*/  BRA `(.L_x_14) ;  /* 0x00000000000c7947 */ /* 0x000fec0003800000 */
.L_x_9:
[----:B------:R-:W0:Y:S01]  /*0e70*/  MUFU.RSQ R3, -QNAN ;  /* 0xffc0000000037908 */ /* 0x000e220000001400 */
[----:B------:R-:W-:Y:S05]  /*0e80*/  BRA `(.L_x_14) ;  /* 0x0000000000047947 */ /* 0x000fea0003800000 */
.L_x_8:
[----:B------:R-:W-:-:S07]  /*0e90*/  FADD.FTZ R3, R3, R0 ;  /* 0x0000000003037221 */ /* 0x000fce0000010000 */
.L_x_14:
[----:B0-----:R-:W-:Y:S01]  /*0ea0*/  MOV R0, R3 ;  /* 0x0000000300007202 */ /* 0x001fe20000000f00 */
[----:B------:R-:W-:-:S04]  /*0eb0*/  IMAD.MOV.U32 R3, RZ, RZ, 0x0 ;  /* 0x00000000ff037424 */ /* 0x000fc800078e00ff */
[----:B------:R-:W-:Y:S05]  /*0ec0*/  RET.REL.NODEC R2 `(_Z18evaluate_conditionPfiPif) ;  /* 0xfffffff0024c7950 */ /* 0x000fea0003c3ffff */
.L_x_15:
[----:B------:R-:W-:-:S00]  /*0ed0*/  BRA `(.L_x_15) ;  /* 0xfffffffc00fc7947 */ /* 0x000fc0000383ffff */
[----:B------:R-:W-:-:S00]  /*0ee0*/  NOP ;  /* 0x0000000000007918 */ /* 0x000fc00000000000 */
        /* <DEDUP_REMOVED lines=9> */
.L_x_115:


//--------------------- .text._Z12cheap_kernelPfif --------------------------
	.section	.text._Z12cheap_kernelPfif,"ax",@progbits
	.align	128
        .global         _Z12cheap_kernelPfif
        .type           _Z12cheap_kernelPfif,@function
        .size           _Z12cheap_kernelPfif,(.L_x_118 - _Z12cheap_kernelPfif)
        .other          _Z12cheap_kernelPfif,@"STO_CUDA_ENTRY STV_DEFAULT"
_Z12cheap_kernelPfif:
.text._Z12cheap_kernelPfif:
[----:B------:R-:W-:Y:S01]  /*0000*/  LDC R1, c[0x0][0x37c] ;  /* 0x0000df00ff017b82 */ /* 0x000fe20000000800 */
[----:B------:R-:W0:Y:S07]  /*0010*/  S2R R0, SR_TID.X ;  /* 0x0000000000007919 */ /* 0x000e2e0000002100 */
[----:B------:R-:W0:Y:S01]  /*0020*/  S2UR UR4, SR_CTAID.X ;  /* 0x00000000000479c3 */ /* 0x000e220000002500 */
[----:B------:R-:W1:Y:S07]  /*0030*/  LDCU UR5, c[0x0][0x388] ;  /* 0x00007100ff0577ac */ /* 0x000e6e0008000800 */
[----:B------:R-:W0:Y:S02]  /*0040*/  LDC R5, c[0x0][0x360] ;  /* 0x0000d800ff057b82 */ /* 0x000e240000000800 */
[----:B0-----:R-:W-:-:S05]  /*0050*/  IMAD R5, R5, UR4, R0 ;  /* 0x0000000405057c24 */ /* 0x001fca000f8e0200 */
[----:B-1----:R-:W-:-:S13]  /*0060*/  ISETP.GE.AND P0, PT, R5, UR5, PT ;  /* 0x0000000505007c0c */ /* 0x002fda000bf06270 */
[----:B------:R-:W-:Y:S05]  /*0070*/  @P0 EXIT ;  /* 0x000000000000094d */ /* 0x000fea0003800000 */
[----:B------:R-:W0:Y:S01]  /*0080*/  LDC.64 R2, c[0x0][0x380] ;  /* 0x0000e000ff027b82 */ /* 0x000e220000000a00 */
[----:B------:R-:W1:Y:S01]  /*0090*/  LDCU.64 UR4, c[0x0][0x358] ;  /* 0x00006b00ff0477ac */ /* 0x000e620008000a00 */
[----:B------:R-:W2:Y:S01]  /*00a0*/  LDCU UR6, c[0x0][0x38c] ;  /* 0x00007180ff0677ac */ /* 0x000ea20008000800 */
[----:B0-----:R-:W-:-:S05]  /*00b0*/  IMAD.WIDE R2, R5, 0x4, R2 ;  /* 0x0000000405027825 */ /* 0x001fca00078e0202 */
[----:B-1----:R-:W2:Y:S02]  /*00c0*/  LDG.E R0, desc[UR4][R2.64] ;  /* 0x0000000402007981 */ /* 0x002ea4000c1e1900 */
[----:B--2---:R-:W-:-:S05]  /*00d0*/  FMUL R5, R0, UR6 ;  /* 0x0000000600057c20 */ /* 0x004fca0008400000 */
[----:B------:R-:W-:Y:S01]  /*00e0*/  STG.E desc[UR4][R2.64], R5 ;  /* 0x0000000502007986 */ /* 0x000fe2000c101904 */
[----:B------:R-:W-:Y:S05]  /*00f0*/  EXIT ;  /* 0x000000000000794d */ /* 0x000fea0003800000 */
.L_x_16:
        /* <DEDUP_REMOVED lines=16> */
.L_x_118:


//--------------------- .text._Z16expensive_kernelPfif --------------------------
	.section	.text._Z16expensive_kernelPfif,"ax",@progbits
	.align	128
        .global         _Z16expensive_kernelPfif
        .type           _Z16expensive_kernelPfif,@function
        .size           _Z16expensive_kernelPfif,(.L_x_116 - _Z16expensive_kernelPfif)
        .other          _Z16expensive_kernelPfif,@"STO_CUDA_ENTRY STV_DEFAULT"
_Z16expensive_kernelPfif:
.text._Z16expensive_kernelPfif:
        /* <DEDUP_REMOVED lines=12> */
[----:B-1----:R-:W2:Y:S01]  /*00c0*/  LDG.E R0, desc[UR4][R2.64] ;  /* 0x0000000402007981 */ /* 0x002ea2000c1e1900 */
[----:B------:R-:W-:Y:S01]  /*00d0*/  BSSY.RECONVERGENT B0, `(.L_x_17) ;  /* 0x000000d000007945 */ /* 0x000fe20003800200 */
[----:B--2---:R-:W-:-:S04]  /*00e0*/  FFMA R0, R0, R0, UR6 ;  /* 0x0000000600007e23 */ /* 0x004fc80008000000 */
[----:B------:R0:W1:Y:S01]  /*00f0*/  MUFU.RSQ R5, R0 ;  /* 0x0000000000057308 */ /* 0x0000620000001400 */
[----:B------:R-:W-:-:S04]  /*0100*/  IADD3 R4, PT, PT, R0, -0xd000000, RZ ;  /* 0xf300000000047810 */ /* 0x000fc80007ffe0ff */
[----:B------:R-:W-:-:S13]  /*0110*/  ISETP.GT.U32.AND P0, PT, R4, 0x727fffff, PT ;  /* 0x727fffff0400780c */ /* 0x000fda0003f04070 */
[----:B01----:R-:W-:Y:S05]  /*0120*/  @!P0 BRA `(.L_x_18) ;  /* 0x00000000000c8947 */ /* 0x003fea0003800000 */
[----:B------:R-:W-:-:S07]  /*0130*/  MOV R9, 0x150 ;  /* 0x0000015000097802 */ /* 0x000fce0000000f00 */
[----:B------:R-:W-:Y:S05]  /*0140*/  CALL.REL.NOINC `($__internal_1_$__cuda_sm20_sqrt_rn_f32_slowpath) ;  /* 0x0000002000607944 */ /* 0x000fea0003c00000 */
[----:B------:R-:W-:Y:S05]  /*0150*/  BRA `(.L_x_19) ;  /* 0x0000000000107947 */ /* 0x000fea0003800000 */
.L_x_18:
[----:B------:R-:W-:Y:S01]  /*0160*/  FMUL.FTZ R7, R0, R5 ;  /* 0x0000000500077220 */ /* 0x000fe20000410000 */
[----:B------:R-:W-:-:S03]  /*0170*/  FMUL.FTZ R5, R5, 0.5 ;  /* 0x3f00000005057820 */ /* 0x000fc60000410000 */
[----:B------:R-:W-:-:S04]  /*0180*/  FFMA R0, -R7, R7, R0 ;  /* 0x0000000707007223 */ /* 0x000fc80000000100 */
[----:B------:R-:W-:-:S07]  /*0190*/  FFMA R0, R0, R5, R7 ;  /* 0x0000000500007223 */ /* 0x000fce0000000007 */
.L_x_19:
[----:B------:R-:W-:Y:S05]  /*01a0*/  BSYNC.RECONVERGENT B0 ;  /* 0x0000000000007941 */ /* 0x000fea0003800200 */
.L_x_17:
[----:B------:R-:W0:Y:S01]  /*01b0*/  LDCU UR6, c[0x0][0x38c] ;  /* 0x00007180ff0677ac */ /* 0x000e220008000800 */
[----:B------:R-:W-:Y:S01]  /*01c0*/  FMUL R0, R0, 0.99000000953674316406 ;  /* 0x3f7d70a400007820 */ /* 0x000fe20000400000 */
[----:B------:R-:W-:Y:S03]  /*01d0*/  BSSY.RECONVERGENT B0, `(.L_x_20) ;  /* 0x000000e000007945 */ /* 0x000fe60003800200 */
[----:B0-----:R-:W-:-:S04]  /*01e0*/  FFMA R5, R0, R0, UR6 ;  /* 0x0000000600057e23 */ /* 0x001fc80008000000 */
[----:B------:R0:W1:Y:S01]  /*01f0*/  MUFU.RSQ R4, R5 ;  /* 0x0000000500047308 */ /* 0x0000620000001400 */
[----:B------:R-:W-:-:S04]  /*0200*/  IADD3 R0, PT, PT, R5, -0xd000000, RZ ;  /* 0xf300000005007810 */ /* 0x000fc80007ffe0ff */
[----:B------:R-:W-:-:S13]  /*0210*/  ISETP.GT.U32.AND P0, PT, R0, 0x727fffff, PT ;  /* 0x727fffff0000780c */ /* 0x000fda0003f04070 */
[----:B01----:R-:W-:Y:S05]  /*0220*/  @!P0 BRA `(.L_x_21) ;  /* 0x0000000000108947 */ /* 0x003fea0003800000 */
[----:B------:R-:W-:Y:S02]  /*0230*/  MOV R0, R5 ;  /* 0x0000000500007202 */ /* 0x000fe40000000f00 */
[----:B------:R-:W-:-:S07]  /*0240*/  MOV R9, 0x260 ;  /* 0x0000026000097802 */ /* 0x000fce0000000f00 */
[----:B------:R-:W-:Y:S05]  /*0250*/  CALL.REL.NOINC `($__internal_1_$__cuda_sm20_sqrt_rn_f32_slowpath) ;  /* 0x00000020001c7944 */ /* 0x000fea0003c00000 */
[----:B------:R-:W-:Y:S05]  /*0260*/  BRA `(.L_x_22) ;  /* 0x0000000000107947 */ /* 0x000fea0003800000 */
.L_x_21:
[----:B------:R-:W-:Y:S01]  /*0270*/  FMUL.FTZ R0, R5, R4 ;  /* 0x0000000405007220 */ /* 0x000fe20000410000 */
[----:B------:R-:W-:-:S03]  /*0280*/  FMUL.FTZ R4, R4, 0.5 ;  /* 0x3f00000004047820 */ /* 0x000fc60000410000 */
[----:B------:R-:W-:-:S04]  /*0290*/  FFMA R5, -R0, R0, R5 ;  /* 0x0000000000057223 */ /* 0x000fc80000000105 */
[----:B------:R-:W-:-:S07]  /*02a0*/  FFMA R0, R5, R4, R0 ;  /* 0x0000000405007223 */ /* 0x000fce0000000000 */
.L_x_22:
[----:B------:R-:W-:Y:S05]  /*02b0*/  BSYNC.RECONVERGENT B0 ;  /* 0x0000000000007941 */ /* 0x000fea0003800200 */
.L_x_20:
        /* <DEDUP_REMOVED lines=12> */
.L_x_24:
[----:B------:R-:W-:Y:S01]  /*0380*/  FMUL.FTZ R0, R5, R4 ;  /* 0x0000000405007220 */ /* 0x000fe20000410000 */
[----:B------:R-:W-:-:S03]  /*0390*/  FMUL.FTZ R4, R4, 0.5 ;  /* 0x3f00000004047820 */ /* 0x000fc60000410000 */
[----:B------:R-:W-:-:S04]  /*03a0*/  FFMA R5, -R0, R0, R5 ;  /* 0x0000000000057223 */ /* 0x000fc80000000105 */
[----:B------:R-:W-:-:S07]  /*03b0*/  FFMA R0, R5, R4, R0 ;  /* 0x0000000405007223 */ /* 0x000fce0000000000 */
.L_x_25:
[----:B------:R-:W-:Y:S05]  /*03c0*/  BSYNC.RECONVERGENT B0 ;  /* 0x0000000000007941 */ /* 0x000fea0003800200 */
.L_x_23:
        /* <DEDUP_REMOVED lines=12> */
.L_x_27:
[----:B------:R-:W-:Y:S01]  /*0490*/  FMUL.FTZ R0, R5, R4 ;  /* 0x0000000405007220 */ /* 0x000fe20000410000 */
[----:B------:R-:W-:-:S03]  /*04a0*/  FMUL.FTZ R4, R4, 0.5 ;  /* 0x3f00000004047820 */ /* 0x000fc60000410000 */
[----:B------:R-:W-:-:S04]  /*04b0*/  FFMA R5, -R0, R0, R5 ;  /* 0x0000000000057223 */ /* 0x000fc80000000105 */
[----:B------:R-:W-:-:S07]  /*04c0*/  FFMA R0, R5, R4, R0 ;  /* 0x0000000405007223 */ /* 0x000fce0000000000 */
.L_x_28:
[----:B------:R-:W-:Y:S05]  /*04d0*/  BSYNC.RECONVERGENT B0 ;  /* 0x0000000000007941 */ /* 0x000fea0003800200 */
.L_x_26:
        /* <DEDUP_REMOVED lines=12> */
.L_x_30:
[----:B------:R-:W-:Y:S01]  /*05a0*/  FMUL.FTZ R0, R5, R4 ;  /* 0x0000000405007220 */ /* 0x000fe20000410000 */
[----:B------:R-:W-:-:S03]  /*05b0*/  FMUL.FTZ R4, R4, 0.5 ;  /* 0x3f00000004047820 */ /* 0x000fc60000410000 */
[----:B------:R-:W-:-:S04]  /*05c0*/  FFMA R5, -R0, R0, R5 ;  /* 0x0000000000057223 */ /* 0x000fc80000000105 */
[----:B------:R-:W-:-:S07]  /*05d0*/  FFMA R0, R5, R4, R0 ;  /* 0x0000000405007223 */ /* 0x000fce0000000000 */
.L_x_31:
[----:B------:R-:W-:Y:S05]  /*05e0*/  BSYNC.RECONVERGENT B0 ;  /* 0x0000000000007941 */ /* 0x000fea0003800200 */
.L_x_29:
        /* <DEDUP_REMOVED lines=12> */
.L_x_33:
[----:B------:R-:W-:Y:S01]  /*06b0*/  FMUL.FTZ R0, R5, R4 ;  /* 0x0000000405007220 */ /* 0x000fe20000410000 */
[----:B------:R-:W-:-:S03]  /*06c0*/  FMUL.FTZ R4, R4, 0.5 ;  /* 0x3f00000004047820 */ /* 0x000fc60000410000 */
[----:B------:R-:W-:-:S04]  /*06d0*/  FFMA R5, -R0, R0, R5 ;  /* 0x0000000000057223 */ /* 0x000fc80000000105 */
[----:B------:R-:W-:-:S07]  /*06e0*/  FFMA R0, R5, R4, R0 ;  /* 0x0000000405007223 */ /* 0x000fce0000000000 */
.L_x_34:
[----:B------:R-:W-:Y:S05]  /*06f0*/  BSYNC.RECONVERGENT B0 ;  /* 0x0000000000007941 */ /* 0x000fea0003800200 */
.L_x_32:
        /* <DEDUP_REMOVED lines=12> */
.L_x_36:
[----:B------:R-:W-:Y:S01]  /*07c0*/  FMUL.FTZ R0, R5, R4 ;  /* 0x0000000405007220 */ /* 0x000fe20000410000 */
[----:B------:R-:W-:-:S03]  /*07d0*/  FMUL.FTZ R4, R4, 0.5 ;  /* 0x3f00000004047820 */ /* 0x000fc60000410000 */
[----:B------:R-:W-:-:S04]  /*07e0*/  FFMA R5, -R0, R0, R5 ;  /* 0x0000000000057223 */ /* 0x000fc80000000105 */
[----:B------:R-:W-:-:S07]  /*07f0*/  FFMA R0, R5, R4, R0 ;  /* 0x0000000405007223 */ /* 0x000fce0000000000 */
.L_x_37:
[----:B------:R-:W-:Y:S05]  /*0800*/  BSYNC.RECONVERGENT B0 ;  /* 0x0000000000007941 */ /* 0x000fea0003800200 */
.L_x_35:
        /* <DEDUP_REMOVED lines=12> */
.L_x_39:
[----:B------:R-:W-:Y:S01]  /*08d0*/  FMUL.FTZ R0, R5, R4 ;  /* 0x0000000405007220 */ /* 0x000fe20000410000 */
[----:B------:R-:W-:-:S03]  /*08e0*/  FMUL.FTZ R4, R4, 0.5 ;  /* 0x3f00000004047820 */ /* 0x000fc60000410000 */
[----:B------:R-:W-:-:S04]  /*08f0*/  FFMA R5, -R0, R0, R5 ;  /* 0x0000000000057223 */ /* 0x000fc80000000105 */
[----:B------:R-:W-:-:S07]  /*0900*/  FFMA R0, R5, R4, R0 ;  /* 0x0000000405007223 */ /* 0x000fce0000000000 */
.L_x_40:
[----:B------:R-:W-:Y:S05]  /*0910*/  BSYNC.RECONVERGENT B0 ;  /* 0x0000000000007941 */ /* 0x000fea0003800200 */
.L_x_38:
        /* <DEDUP_REMOVED lines=12> */
.L_x_42:
[----:B------:R-:W-:Y:S01]  /*09e0*/  FMUL.FTZ R0, R5, R4 ;  /* 0x0000000405007220 */ /* 0x000fe20000410000 */
[----:B------:R-:W-:-:S03]  /*09f0*/  FMUL.FTZ R4, R4, 0.5 ;  /* 0x3f00000004047820 */ /* 0x000fc60000410000 */
[----:B------:R-:W-:-:S04]  /*0a00*/  FFMA R5, -R0, R0, R5 ;  /* 0x0000000000057223 */ /* 0x000fc80000000105 */
[----:B------:R-:W-:-:S07]  /*0a10*/  FFMA R0, R5, R4, R0 ;  /* 0x0000000405007223 */ /* 0x000fce0000000000 */
.L_x_43:
[----:B------:R-:W-:Y:S05]  /*0a20*/  BSYNC.RECONVERGENT B0 ;  /* 0x0000000000007941 */ /* 0x000fea0003800200 */
.L_x_41:
        /* <DEDUP_REMOVED lines=12> */
.L_x_45:
[----:B------:R-:W-:Y:S01]  /*0af0*/  FMUL.FTZ R0, R5, R4 ;  /* 0x0000000405007220 */ /* 0x000fe20000410000 */
[----:B------:R-:W-:-:S03]  /*0b00*/  FMUL.FTZ R4, R4, 0.5 ;  /* 0x3f00000004047820 */ /* 0x000fc60000410000 */
[----:B------:R-:W-:-:S04]  /*0b10*/  FFMA R5, -R0, R0, R5 ;  /* 0x0000000000057223 */ /* 0x000fc80000000105 */
[----:B------:R-:W-:-:S07]  /*0b20*/  FFMA R0, R5, R4, R0 ;  /* 0x0000000405007223 */ /* 0x000fce0000000000 */
.L_x_46:
[----:B------:R-:W-:Y:S05]  /*0b30*/  BSYNC.RECONVERGENT B0 ;  /* 0x0000000000007941 */ /* 0x000fea0003800200 */
.L_x_44:
        /* <DEDUP_REMOVED lines=12> */
.L_x_48:
[----:B------:R-:W-:Y:S01]  /*0c00*/  FMUL.FTZ R0, R5, R4 ;  /* 0x0000000405007220 */ /* 0x000fe20000410000 */
[----:B------:R-:W-:-:S03]  /*0c10*/  FMUL.FTZ R4, R4, 0.5 ;  /* 0x3f00000004047820 */ /* 0x000fc60000410000 */
[----:B------:R-:W-:-:S04]  /*0c20*/  FFMA R5, -R0, R0, R5 ;  /* 0x0000000000057223 */ /* 0x000fc80000000105 */
[----:B------:R-:W-:-:S07]  /*0c30*/  FFMA R0, R5, R4, R0 ;  /* 0x0000000405007223 */ /* 0x000fce0000000000 */
.L_x_49:
[----:B------:R-:W-:Y:S05]  /*0c40*/  BSYNC.RECONVERGENT B0 ;  /* 0x0000000000007941 */ /* 0x000fea0003800200 */
.L_x_47:
        /* <DEDUP_REMOVED lines=12> */
.L_x_51:
[----:B------:R-:W-:Y:S01]  /*0d10*/  FMUL.FTZ R0, R5, R4 ;  /* 0x0000000405007220 */ /* 0x000fe20000410000 */
[----:B------:R-:W-:-:S03]  /*0d20*/  FMUL.FTZ R4, R4, 0.5 ;  /* 0x3f00000004047820 */ /* 0x000fc60000410000 */
[----:B------:R-:W-:-:S04]  /*0d30*/  FFMA R5, -R0, R0, R5 ;  /* 0x0000000000057223 */ /* 0x000fc80000000105 */
[----:B------:R-:W-:-:S07]  /*0d40*/  FFMA R0, R5, R4, R0 ;  /* 0x0000000405007223 */ /* 0x000fce0000000000 */
.L_x_52:
[----:B------:R-:W-:Y:S05]  /*0d50*/  BSYNC.RECONVERGENT B0 ;  /* 0x0000000000007941 */ /* 0x000fea0003800200 */
.L_x_50:
        /* <DEDUP_REMOVED lines=12> */
.L_x_54:
[----:B------:R-:W-:Y:S01]  /*0e20*/  FMUL.FTZ R0, R5, R4 ;  /* 0x0000000405007220 */ /* 0x000fe20000410000 */
[----:B------:R-:W-:-:S03]  /*0e30*/  FMUL.FTZ R4, R4, 0.5 ;  /* 0x3f00000004047820 */ /* 0x000fc60000410000 */
[----:B------:R-:W-:-:S04]  /*0e40*/  FFMA R5, -R0, R0, R5 ;  /* 0x0000000000057223 */ /* 0x000fc80000000105 */
[----:B------:R-:W-:-:S07]  /*0e50*/  FFMA R0, R5, R4, R0 ;  /* 0x0000000405007223 */ /* 0x000fce0000000000 */
.L_x_55:
[----:B------:R-:W-:Y:S05]  /*0e60*/  BSYNC.RECONVERGENT B0 ;  /* 0x0000000000007941 */ /* 0x000fea0003800200 */
.L_x_53:
        /* <DEDUP_REMOVED lines=12> */
.L_x_57:
[----:B------:R-:W-:Y:S01]  /*0f30*/  FMUL.FTZ R0, R5, R4 ;  /* 0x0000000405007220 */ /* 0x000fe20000410000 */
[----:B------:R-:W-:-:S03]  /*0f40*/  FMUL.FTZ R4, R4, 0.5 ;  /* 0x3f00000004047820 */ /* 0x000fc60000410000 */
[----:B------:R-:W-:-:S04]  /*0f50*/  FFMA R5, -R0, R0, R5 ;  /* 0x0000000000057223 */ /* 0x000fc80000000105 */
[----:B------:R-:W-:-:S07]  /*0f60*/  FFMA R0, R5, R4, R0 ;  /* 0x0000000405007223 */ /* 0x000fce0000000000 */
.L_x_58:
[----:B------:R-:W-:Y:S05]  /*0f70*/  BSYNC.RECONVERGENT B0 ;  /* 0x0000000000007941 */ /* 0x000fea0003800200 */
.L_x_56:
        /* <DEDUP_REMOVED lines=12> */
.L_x_60:
[----:B------:R-:W-:Y:S01]  /*1040*/  FMUL.FTZ R0, R5, R4 ;  /* 0x0000000405007220 */ /* 0x000fe20000410000 */
[----:B------:R-:W-:-:S03]  /*1050*/  FMUL.FTZ R4, R4, 0.5 ;  /* 0x3f00000004047820 */ /* 0x000fc60000410000 */
[----:B------:R-:W-:-:S04]  /*1060*/  FFMA R5, -R0, R0, R5 ;  /* 0x0000000000057223 */ /* 0x000fc80000000105 */
[----:B------:R-:W-:-:S07]  /*1070*/  FFMA R0, R5, R4, R0 ;  /* 0x0000000405007223 */ /* 0x000fce0000000000 */
.L_x_61:
[----:B------:R-:W-:Y:S05]  /*1080*/  BSYNC.RECONVERGENT B0 ;  /* 0x0000000000007941 */ /* 0x000fea0003800200 */
.L_x_59:
        /* <DEDUP_REMOVED lines=12> */
.L_x_63:
[----:B------:R-:W-:Y:S01]  /*1150*/  FMUL.FTZ R0, R5, R4 ;  /* 0x0000000405007220 */ /* 0x000fe20000410000 */
[----:B------:R-:W-:-:S03]  /*1160*/  FMUL.FTZ R4, R4, 0.5 ;  /* 0x3f00000004047820 */ /* 0x000fc60000410000 */
[----:B------:R-:W-:-:S04]  /*1170*/  FFMA R5, -R0, R0, R5 ;  /* 0x0000000000057223 */ /* 0x000fc80000000105 */
[----:B------:R-:W-:-:S07]  /*1180*/  FFMA R0, R5, R4, R0 ;  /* 0x0000000405007223 */ /* 0x000fce0000000000 */
.L_x_64:
[----:B------:R-:W-:Y:S05]  /*1190*/  BSYNC.RECONVERGENT B0 ;  /* 0x0000000000007941 */ /* 0x000fea0003800200 */
.L_x_62:
        /* <DEDUP_REMOVED lines=12> */
.L_x_66:
[----:B------:R-:W-:Y:S01]  /*1260*/  FMUL.FTZ R0, R5, R4 ;  /* 0x0000000405007220 */ /* 0x000fe20000410000 */
[----:B------:R-:W-:-:S03]  /*1270*/  FMUL.FTZ R4, R4, 0.5 ;  /* 0x3f00000004047820 */ /* 0x000fc60000410000 */
[----:B------:R-:W-:-:S04]  /*1280*/  FFMA R5, -R0, R0, R5 ;  /* 0x0000000000057223 */ /* 0x000fc80000000105 */
[----:B------:R-:W-:-:S07]  /*1290*/  FFMA R0, R5, R4, R0 ;  /* 0x0000000405007223 */ /* 0x000fce0000000000 */
.L_x_67:
[----:B------:R-:W-:Y:S05]  /*12a0*/  BSYNC.RECONVERGENT B0 ;  /* 0x0000000000007941 */ /* 0x000fea0003800200 */
.L_x_65:
        /* <DEDUP_REMOVED lines=12> */
.L_x_69:
[----:B------:R-:W-:Y:S01]  /*1370*/  FMUL.FTZ R0, R5, R4 ;  /* 0x0000000405007220 */ /* 0x000fe20000410000 */
[----:B------:R-:W-:-:S03]  /*1380*/  FMUL.FTZ R4, R4, 0.5 ;  /* 0x3f00000004047820 */ /* 0x000fc60000410000 */
[----:B------:R-:W-:-:S04]  /*1390*/  FFMA R5, -R0, R0, R5 ;  /* 0x0000000000057223 */ /* 0x000fc80000000105 */
[----:B------:R-:W-:-:S07]  /*13a0*/  FFMA R0, R5, R4, R0 ;  /* 0x0000000405007223 */ /* 0x000fce0000000000 */
.L_x_70:
[----:B------:R-:W-:Y:S05]  /*13b0*/  BSYNC.RECONVERGENT B0 ;  /* 0x0000000000007941 */ /* 0x000fea0003800200 */
.L_x_68:
        /* <DEDUP_REMOVED lines=12> */
.L_x_72:
[----:B------:R-:W-:Y:S01]  /*1480*/  FMUL.FTZ R0, R5, R4 ;  /* 0x0000000405007220 */ /* 0x000fe20000410000 */
[----:B------:R-:W-:-:S03]  /*1490*/  FMUL.FTZ R4, R4, 0.5 ;  /* 0x3f00000004047820 */ /* 0x000fc60000410000 */
[----:B------:R-:W-:-:S04]  /*14a0*/  FFMA R5, -R0, R0, R5 ;  /* 0x0000000000057223 */ /* 0x000fc80000000105 */
[----:B------:R-:W-:-:S07]  /*14b0*/  FFMA R0, R5, R4, R0 ;  /* 0x0000000405007223 */ /* 0x000fce0000000000 */
.L_x_73:
[----:B------:R-:W-:Y:S05]  /*14c0*/  BSYNC.RECONVERGENT B0 ;  /* 0x0000000000007941 */ /* 0x000fea0003800200 */
.L_x_71:
        /* <DEDUP_REMOVED lines=12> */
.L_x_75:
[----:B------:R-:W-:Y:S01]  /*1590*/  FMUL.FTZ R0, R5, R4 ;  /* 0x0000000405007220 */ /* 0x000fe20000410000 */
[----:B------:R-:W-:-:S03]  /*15a0*/  FMUL.FTZ R4, R4, 0.5 ;  /* 0x3f00000004047820 */ /* 0x000fc60000410000 */
[----:B------:R-:W-:-:S04]  /*15b0*/  FFMA R5, -R0, R0, R5 ;  /* 0x0000000000057223 */ /* 0x000fc80000000105 */
[----:B------:R-:W-:-:S07]  /*15c0*/  FFMA R0, R5, R4, R0 ;  /* 0x0000000405007223 */ /* 0x000fce0000000000 */
.L_x_76:
[----:B------:R-:W-:Y:S05]  /*15d0*/  BSYNC.RECONVERGENT B0 ;  /* 0x0000000000007941 */ /* 0x000fea0003800200 */
.L_x_74:
        /* <DEDUP_REMOVED lines=12> */
.L_x_78:
[----:B------:R-:W-:Y:S01]  /*16a0*/  FMUL.FTZ R0, R5, R4 ;  /* 0x0000000405007220 */ /* 0x000fe20000410000 */
[----:B------:R-:W-:-:S03]  /*16b0*/  FMUL.FTZ R4, R4, 0.5 ;  /* 0x3f00000004047820 */ /* 0x000fc60000410000 */
[----:B------:R-:W-:-:S04]  /*16c0*/  FFMA R5, -R0, R0, R5 ;  /* 0x0000000000057223 */ /* 0x000fc80000000105 */
[----:B------:R-:W-:-:S07]  /*16d0*/  FFMA R0, R5, R4, R0 ;  /* 0x0000000405007223 */ /* 0x000fce0000000000 */
.L_x_79:
[----:B------:R-:W-:Y:S05]  /*16e0*/  BSYNC.RECONVERGENT B0 ;  /* 0x0000000000007941 */ /* 0x000fea0003800200 */
.L_x_77:
        /* <DEDUP_REMOVED lines=12> */
.L_x_81:
[----:B------:R-:W-:Y:S01]  /*17b0*/  FMUL.FTZ R0, R5, R4 ;  /* 0x0000000405007220 */ /* 0x000fe20000410000 */
[----:B------:R-:W-:-:S03]  /*17c0*/  FMUL.FTZ R4, R4, 0.5 ;  /* 0x3f00000004047820 */ /* 0x000fc60000410000 */
[----:B------:R-:W-:-:S04]  /*17d0*/  FFMA R5, -R0, R0, R5 ;  /* 0x0000000000057223 */ /* 0x000fc80000000105 */
[----:B------:R-:W-:-:S07]  /*17e0*/  FFMA R0, R5, R4, R0 ;  /* 0x0000000405007223 */ /* 0x000fce0000000000 */
.L_x_82:
[----:B------:R-:W-:Y:S05]  /*17f0*/  BSYNC.RECONVERGENT B0 ;  /* 0x0000000000007941 */ /* 0x000fea0003800200 */
.L_x_80:
        /* <DEDUP_REMOVED lines=12> */
.L_x_84:
[----:B------:R-:W-:Y:S01]  /*18c0*/  FMUL.FTZ R0, R5, R4 ;  /* 0x0000000405007220 */ /* 0x000fe20000410000 */
[----:B------:R-:W-:-:S03]  /*18d0*/  FMUL.FTZ R4, R4, 0.5 ;  /* 0x3f00000004047820 */ /* 0x000fc60000410000 */
[----:B------:R-:W-:-:S04]  /*18e0*/  FFMA R5, -R0, R0, R5 ;  /* 0x0000000000057223 */ /* 0x000fc80000000105 */
[----:B------:R-:W-:-:S07]  /*18f0*/  FFMA R0, R5, R4, R0 ;  /* 0x0000000405007223 */ /* 0x000fce0000000000 */
.L_x_85:
[----:B------:R-:W-:Y:S05]  /*1900*/  BSYNC.RECONVERGENT B0 ;  /* 0x0000000000007941 */ /* 0x000fea0003800200 */
.L_x_83:
        /* <DEDUP_REMOVED lines=12> */
.L_x_87:
[----:B------:R-:W-:Y:S01]  /*19d0*/  FMUL.FTZ R0, R5, R4 ;  /* 0x0000000405007220 */ /* 0x000fe20000410000 */
[----:B------:R-:W-:-:S03]  /*19e0*/  FMUL.FTZ R4, R4, 0.5 ;  /* 0x3f00000004047820 */ /* 0x000fc60000410000 */
[----:B------:R-:W-:-:S04]  /*19f0*/  FFMA R5, -R0, R0, R5 ;  /* 0x0000000000057223 */ /* 0x000fc80000000105 */
[----:B------:R-:W-:-:S07]  /*1a00*/  FFMA R0, R5, R4, R0 ;  /* 0x0000000405007223 */ /* 0x000fce0000000000 */
.L_x_88:
[----:B------:R-:W-:Y:S05]  /*1a10*/  BSYNC.RECONVERGENT B0 ;  /* 0x0000000000007941 */ /* 0x000fea0003800200 */
.L_x_86:
        /* <DEDUP_REMOVED lines=12> */
.L_x_90:
[----:B------:R-:W-:Y:S01]  /*1ae0*/  FMUL.FTZ R0, R5, R4 ;  /* 0x0000000405007220 */ /* 0x000fe20000410000 */
[----:B------:R-:W-:-:S03]  /*1af0*/  FMUL.FTZ R4, R4, 0.5 ;  /* 0x3f00000004047820 */ /* 0x000fc60000410000 */
[----:B------:R-:W-:-:S04]  /*1b00*/  FFMA R5, -R0, R0, R5 ;  /* 0x0000000000057223 */ /* 0x000fc80000000105 */
[----:B------:R-:W-:-:S07]  /*1b10*/  FFMA R0, R5, R4, R0 ;  /* 0x0000000405007223 */ /* 0x000fce0000000000 */
.L_x_91:
[----:B------:R-:W-:Y:S05]  /*1b20*/  BSYNC.RECONVERGENT B0 ;  /* 0x0000000000007941 */ /* 0x000fea0003800200 */
.L_x_89:
        /* <DEDUP_REMOVED lines=12> */
.L_x_93:
[----:B------:R-:W-:Y:S01]  /*1bf0*/  FMUL.FTZ R0, R5, R4 ;  /* 0x0000000405007220 */ /* 0x000fe20000410000 */
[----:B------:R-:W-:-:S03]  /*1c00*/  FMUL.FTZ R4, R4, 0.5 ;  /* 0x3f00000004047820 */ /* 0x000fc60000410000 */
[----:B------:R-:W-:-:S04]  /*1c10*/  FFMA R5, -R0, R0, R5 ;  /* 0x0000000000057223 */ /* 0x000fc80000000105 */
[----:B------:R-:W-:-:S07]  /*1c20*/  FFMA R0, R5, R4, R0 ;  /* 0x0000000405007223 */ /* 0x000fce0000000000 */
.L_x_94:
[----:B------:R-:W-:Y:S05]  /*1c30*/  BSYNC.RECONVERGENT B0 ;  /* 0x0000000000007941 */ /* 0x000fea0003800200 */
.L_x_92:
        /* <DEDUP_REMOVED lines=12> */
.L_x_96:
[----:B------:R-:W-:Y:S01]  /*1d00*/  FMUL.FTZ R0, R5, R4 ;  /* 0x0000000405007220 */ /* 0x000fe20000410000 */
[----:B------:R-:W-:-:S03]  /*1d10*/  FMUL.FTZ R4, R4, 0.5 ;  /* 0x3f00000004047820 */ /* 0x000fc60000410000 */
[----:B------:R-:W-:-:S04]  /*1d20*/  FFMA R5, -R0, R0, R5 ;  /* 0x0000000000057223 */ /* 0x000fc80000000105 */
[----:B------:R-:W-:-:S07]  /*1d30*/  FFMA R0, R5, R4, R0 ;  /* 0x0000000405007223 */ /* 0x000fce0000000000 */
.L_x_97:
[----:B------:R-:W-:Y:S05]  /*1d40*/  BSYNC.RECONVERGENT B0 ;  /* 0x0000000000007941 */ /* 0x000fea0003800200 */
.L_x_95:
        /* <DEDUP_REMOVED lines=12> */
.L_x_99:
[----:B------:R-:W-:Y:S01]  /*1e10*/  FMUL.FTZ R0, R5, R4 ;  /* 0x0000000405007220 */ /* 0x000fe20000410000 */
[----:B------:R-:W-:-:S03]  /*1e20*/  FMUL.FTZ R4, R4, 0.5 ;  /* 0x3f00000004047820 */ /* 0x000fc60000410000 */
[----:B------:R-:W-:-:S04]  /*1e30*/  FFMA R5, -R0, R0, R5 ;  /* 0x0000000000057223 */ /* 0x000fc80000000105 */
[----:B------:R-:W-:-:S07]  /*1e40*/  FFMA R0, R5, R4, R0 ;  /* 0x0000000405007223 */ /* 0x000fce0000000000 */
.L_x_100:
[----:B------:R-:W-:Y:S05]  /*1e50*/  BSYNC.RECONVERGENT B0 ;  /* 0x0000000000007941 */ /* 0x000fea0003800200 */
.L_x_98:
        /* <DEDUP_REMOVED lines=12> */
.L_x_102:
[----:B------:R-:W-:Y:S01]  /*1f20*/  FMUL.FTZ R0, R5, R4 ;  /* 0x0000000405007220 */ /* 0x000fe20000410000 */
[----:B------:R-:W-:-:S03]  /*1f30*/  FMUL.FTZ R4, R4, 0.5 ;  /* 0x3f00000004047820 */ /* 0x000fc60000410000 */
[----:B------:R-:W-:-:S04]  /*1f40*/  FFMA R5, -R0, R0, R5 ;  /* 0x0000000000057223 */ /* 0x000fc80000000105 */
[----:B------:R-:W-:-:S07]  /*1f50*/  FFMA R0, R5, R4, R0 ;  /* 0x0000000405007223 */ /* 0x000fce0000000000 */
.L_x_103:
[----:B------:R-:W-:Y:S05]  /*1f60*/  BSYNC.RECONVERGENT B0 ;  /* 0x0000000000007941 */ /* 0x000fea0003800200 */
.L_x_101:
        /* <DEDUP_REMOVED lines=12> */
.L_x_105:
[----:B------:R-:W-:Y:S01]  /*2030*/  FMUL.FTZ R0, R5, R4 ;  /* 0x0000000405007220 */ /* 0x000fe20000410000 */
[----:B------:R-:W-:-:S03]  /*2040*/  FMUL.FTZ R4, R4, 0.5 ;  /* 0x3f00000004047820 */ /* 0x000fc60000410000 */
[----:B------:R-:W-:-:S04]  /*2050*/  FFMA R5, -R0, R0, R5 ;  /* 0x0000000000057223 */ /* 0x000fc80000000105 */
[----:B------:R-:W-:-:S07]  /*2060*/  FFMA R0, R5, R4, R0 ;  /* 0x0000000405007223 */ /* 0x000fce0000000000 */
.L_x_106:
[----:B------:R-:W-:Y:S05]  /*2070*/  BSYNC.RECONVERGENT B0 ;  /* 0x0000000000007941 */ /* 0x000fea0003800200 */
.L_x_104:
        /* <DEDUP_REMOVED lines=12> */
.L_x_108:
[----:B------:R-:W-:Y:S01]  /*2140*/  FMUL.FTZ R0, R5, R4 ;  /* 0x0000000405007220 */ /* 0x000fe20000410000 */
[----:B------:R-:W-:-:S03]  /*2150*/  FMUL.FTZ R4, R4, 0.5 ;  /* 0x3f00000004047820 */ /* 0x000fc60000410000 */
[----:B------:R-:W-:-:S04]  /*2160*/  FFMA R5, -R0, R0, R5 ;  /* 0x0000000000057223 */ /* 0x000fc80000000105 */
[----:B------:R-:W-:-:S07]  /*2170*/  FFMA R0, R5, R4, R0 ;  /* 0x0000000405007223 */ /* 0x000fce0000000000 */
.L_x_109:
[----:B------:R-:W-:Y:S05]  /*2180*/  BSYNC.RECONVERGENT B0 ;  /* 0x0000000000007941 */ /* 0x000fea0003800200 */
.L_x_107:
        /* <DEDUP_REMOVED lines=12> */
.L_x_111:
[----:B------:R-:W-:Y:S01]  /*2250*/  FMUL.FTZ R0, R5, R4 ;  /* 0x0000000405007220 */ /* 0x000fe20000410000 */
[----:B------:R-:W-:-:S03]  /*2260*/  FMUL.FTZ R4, R4, 0.5 ;  /* 0x3f00000004047820 */ /* 0x000fc60000410000 */
[----:B------:R-:W-:-:S04]  /*2270*/  FFMA R5, -R0, R0, R5 ;  /* 0x0000000000057223 */ /* 0x000fc80000000105 */
[----:B------:R-:W-:-:S07]  /*2280*/  FFMA R0, R5, R4, R0 ;  /* 0x0000000405007223 */ /* 0x000fce0000000000 */
.L_x_112:
[----:B------:R-:W-:Y:S05]  /*2290*/  BSYNC.RECONVERGENT B0 ;  /* 0x0000000000007941 */ /* 0x000fea0003800200 */
.L_x_110:
[----:B------:R-:W-:-:S05]  /*22a0*/  FMUL R5, R0, 0.99000000953674316406 ;  /* 0x3f7d70a400057820 */ /* 0x000fca0000400000 */
[----:B------:R-:W-:Y:S01]  /*22b0*/  STG.E desc[UR4][R2.64], R5 ;  /* 0x0000000502007986 */ /* 0x000fe2000c101904 */
[----:B------:R-:W-:Y:S05]  /*22c0*/  EXIT ;  /* 0x000000000000794d */ /* 0x000fea0003800000 */
        .weak           $__internal_1_$__cuda_sm20_sqrt_rn_f32_slowpath
        .type           $__internal_1_$__cuda_sm20_sqrt_rn_f32_slowpath,@function
        .size           $__internal_1_$__cuda_sm20_sqrt_rn_f32_slowpath,(.L_x_116 - $__internal_1_$__cuda_sm20_sqrt_rn_f32_slowpath)
$__internal_1_$__cuda_sm20_sqrt_rn_f32_slowpath:
[----:B------:R-:W-:-:S13]  /*22d0*/  LOP3.LUT P0, RZ, R0, 0x7fffffff, RZ, 0xc0, !PT ;  /* 0x7fffffff00ff7812 */ /* 0x000fda000780c0ff */
[----:B------:R-:W-:Y:S01]  /*22e0*/  @!P0 MOV R4, R0 ;  /* 0x0000000000048202 */ /* 0x000fe20000000f00 */
[----:B------:R-:W-:Y:S06]  /*22f0*/  @!P0 BRA `(.L_x_113) ;  /* 0x0000000000408947 */ /* 0x000fec0003800000 */
[----:B------:R-:W-:-:S13]  /*2300*/  FSETP.GEU.FTZ.AND P0, PT, R0, RZ, PT ;  /* 0x000000ff0000720b */ /* 0x000fda0003f1e000 */
[----:B------:R-:W-:Y:S01]  /*2310*/  @!P0 MOV R4, 0x7fffffff ;  /* 0x7fffffff00048802 */ /* 0x000fe20000000f00 */
[----:B------:R-:W-:Y:S06]  /*2320*/  @!P0 BRA `(.L_x_113) ;  /* 0x0000000000348947 */ /* 0x000fec0003800000 */
[----:B------:R-:W-:-:S13]  /*2330*/  FSETP.GTU.FTZ.AND P0, PT, |R0|, +INF , PT ;  /* 0x7f8000000000780b */ /* 0x000fda0003f1c200 */
[----:B------:R-:W-:Y:S01]  /*2340*/  @P0 FADD.FTZ R4, R0, 1 ;  /* 0x3f80000000040421 */ /* 0x000fe20000010000 */
[----:B------:R-:W-:Y:S06]  /*2350*/  @P0 BRA `(.L_x_113) ;  /* 0x0000000000280947 */ /* 0x000fec0003800000 */
[----:B------:R-:W-:-:S13]  /*2360*/  FSETP.NEU.FTZ.AND P0, PT, |R0|, +INF , PT ;  /* 0x7f8000000000780b */ /* 0x000fda0003f1d200 */
[----:B------:R-:W-:-:S04]  /*2370*/  @P0 FFMA R5, R0, 1.84467440737095516160e+19, RZ ;  /* 0x5f80000000050823 */ /* 0x000fc800000000ff */
[----:B------:R-:W0:Y:S02]  /*2380*/  @P0 MUFU.RSQ R4, R5 ;  /* 0x0000000500040308 */ /* 0x000e240000001400 */
[----:B0-----:R-:W-:Y:S01]  /*2390*/  @P0 FMUL.FTZ R6, R5, R4 ;  /* 0x0000000405060220 */ /* 0x001fe20000410000 */
[----:B------:R-:W-:Y:S01]  /*23a0*/  @P0 FMUL.FTZ R8, R4, 0.5 ;  /* 0x3f00000004080820 */ /* 0x000fe20000410000 */
[----:B------:R-:W-:Y:S02]  /*23b0*/  @!P0 MOV R4, R0 ;  /* 0x0000000000048202 */ /* 0x000fe40000000f00 */
[----:B------:R-:W-:-:S04]  /*23c0*/  @P0 FADD.FTZ R7, -R6, -RZ ;  /* 0x800000ff06070221 */ /* 0x000fc80000010100 */
[----:B------:R-:W-:-:S04]  /*23d0*/  @P0 FFMA R7, R6, R7, R5 ;  /* 0x0000000706070223 */ /* 0x000fc80000000005 */
[----:B------:R-:W-:-:S04]  /*23e0*/  @P0 FFMA R7, R7, R8, R6 ;  /* 0x0000000807070223 */ /* 0x000fc80000000006 */
[----:B------:R-:W-:-:S07]  /*23f0*/  @P0 FMUL.FTZ R4, R7, 2.3283064365386962891e-10 ;  /* 0x2f80000007040820 */ /* 0x000fce0000410000 */
.L_x_113:
[----:B------:R-:W-:Y:S01]  /*2400*/  HFMA2 R5, -RZ, RZ, 0, 0 ;  /* 0x00000000ff057431 */ /* 0x000fe200000001ff */
[----:B------:R-:W-:Y:S02]  /*2410*/  MOV R0, R4 ;  /* 0x0000000400007202 */ /* 0x000fe40000000f00 */
[----:B------:R-:W-:-:S04]  /*2420*/  MOV R4, R9 ;  /* 0x0000000900047202 */ /* 0x000fc80000000f00 */
[----:B------:R-:W-:Y:S05]  /*2430*/  RET.REL.NODEC R4 `(_Z16expensive_kernelPfif) ;  /* 0xffffffd804f07950 */ /* 0x000fea0003c3ffff */
.L_x_114:
        /* <DEDUP_REMOVED lines=12> */
.L_x_116:


//--------------------- .nv.shared.reserved.0     --------------------------
	.section	.nv.shared.reserved.0,"aw",@nobits
	.weak		__nv_reservedSMEM_offset_0_alias
	.size		__nv_reservedSMEM_offset_0_alias, 0, 64
	.other		__nv_reservedSMEM_offset_0_alias,@"STO_CUDA_RESERVED_SHARED STV_DEFAULT"
__nv_reservedSMEM_offset_0_alias:
	.zero		0
	.zero		64


//--------------------- .nv.constant0._Z18evaluate_conditionPfiPif --------------------------
	.section	.nv.constant0._Z18evaluate_conditionPfiPif,"a",@progbits
	.sectionflags	@""
	.align	4
.nv.constant0._Z18evaluate_conditionPfiPif:
	.zero		924


//--------------------- .nv.constant0._Z12cheap_kernelPfif --------------------------
	.section	.nv.constant0._Z12cheap_kernelPfif,"a",@progbits
	.sectionflags	@""
	.align	4
.nv.constant0._Z12cheap_kernelPfif:
	.zero		912


//--------------------- .nv.constant0._Z16expensive_kernelPfif --------------------------
	.section	.nv.constant0._Z16expensive_kernelPfif,"a",@progbits
	.sectionflags	@""
	.align	4
.nv.constant0._Z16expensive_kernelPfif:
	.zero		912


//--------------------- SYMBOLS --------------------------

	.type		.nv.reservedSmem.offset0,@object
	.size		.nv.reservedSmem.offset0,0x4
